# CuTe-DSL kernel — source=cudnn_frontend_dsl family=gemm_swiglu
# config = {"ab_dtype": "Float16", "c_dtype": "BFloat16", "mma_mn": [128, 128], "cluster_mn": [4, 2]}


// ===== COMPILED SASS (sm_100a) =====

	.target	sm_100a

	.elftype	@"ET_EXEC"


//--------------------- .note.nv.tkinfo           --------------------------
	.section	.note.nv.tkinfo,"",@"SHT_NOTE"
	.sectionflags	@"SHF_NOTE_NV_TKINFO"
	.tkinfo
        /*0018*/ 	.word	0x00000081
        /*0030*/ 	.string	""
        /*0030*/ 	.string	"ptxas"
        /*0030*/ 	.string	"Cuda compilation tools, release 12.9, V12.9.83"
        /*0030*/ 	.string	"Build system must define TOOLS_VERSION_EXTENDED"
        /*0030*/ 	.string	"-O 3 -arch sm_100a "



//--------------------- .note.nv.cuver            --------------------------
	.section	.note.nv.cuver,"",@"SHT_NOTE"
	.sectionflags	@"SHF_NOTE_NV_CUVER"
        /*0018*/ 	.short	0x0001
        /*001a*/ 	.short	0x0064
        /*001c*/ 	.short	0x0001
        /*001e*/ 	.short	0x0000
        /*0020*/ 	.short	0x0001
        /*0022*/ 	.short	0x0000


//--------------------- .nv.info                  --------------------------
	.section	.nv.info,"",@"SHT_CUDA_INFO"
	.align	4


	//----- nvinfo : EIATTR_REGCOUNT
	.align		4
        /*0000*/ 	.byte	0x04, 0x2f
        /*0002*/ 	.short	(.L_4 - .L_3)
	.align		4
.L_3:
        /*0004*/ 	.word	index@(kernel_cutlass_kernel_cudnngemm_swigludense_gemm_persistent_swigluPersistentDenseGemmKernel_object_at__TiledMMA_ThrLayoutVMNK11110000_PermutationMNK____MMAAtom_ThrID10_ShapeMNK12812816_TV_0)
        /*0008*/ 	.word	0x00000060


	//----- nvinfo : EIATTR_FRAME_SIZE
	.align		4
.L_4:
        /*000c*/ 	.byte	0x04, 0x11
        /*000e*/ 	.short	(.L_6 - .L_5)
	.align		4
.L_5:
        /*0010*/ 	.word	index@($__internal_2_$__cuda_sm10x_tcgen05_guardrail_trap_unallocated_columns_being_dealloced)
        /*0014*/ 	.word	0x00000000


	//----- nvinfo : EIATTR_FRAME_SIZE
	.align		4
.L_6:
        /*0018*/ 	.byte	0x04, 0x11
        /*001a*/ 	.short	(.L_8 - .L_7)
	.align		4
.L_7:
        /*001c*/ 	.word	index@($__internal_1_$__cuda_sm10x_tcgen05_guardrail_trap_phase_invalid_during_alloc)
        /*0020*/ 	.word	0x00000000


	//----- nvinfo : EIATTR_FRAME_SIZE
	.align		4
.L_8:
        /*0024*/ 	.byte	0x04, 0x11
        /*0026*/ 	.short	(.L_10 - .L_9)
	.align		4
.L_9:
        /*0028*/ 	.word	index@($__internal_0_$__cuda_sm10x_tcgen05_guardrail_trap_col_being_dealloced_not_returned_by_alloc)
        /*002c*/ 	.word	0x00000000


	//----- nvinfo : EIATTR_FRAME_SIZE
	.align		4
.L_10:
        /*0030*/ 	.byte	0x04, 0x11
        /*0032*/ 	.short	(.L_12 - .L_11)
	.align		4
.L_11:
        /*0034*/ 	.word	index@(kernel_cutlass_kernel_cudnngemm_swigludense_gemm_persistent_swigluPersistentDenseGemmKernel_object_at__TiledMMA_ThrLayoutVMNK11110000_PermutationMNK____MMAAtom_ThrID10_ShapeMNK12812816_TV_0)
        /*0038*/ 	.word	0x00000000


	//----- nvinfo : EIATTR_MIN_STACK_SIZE
	.align		4
.L_12:
        /*003c*/ 	.byte	0x04, 0x12
        /*003e*/ 	.short	(.L_14 - .L_13)
	.align		4
.L_13:
        /*0040*/ 	.word	index@(kernel_cutlass_kernel_cudnngemm_swigludense_gemm_persistent_swigluPersistentDenseGemmKernel_object_at__TiledMMA_ThrLayoutVMNK11110000_PermutationMNK____MMAAtom_ThrID10_ShapeMNK12812816_TV_0)
        /*0044*/ 	.word	0x00000000
.L_14:


//--------------------- .nv.info.kernel_cutlass_kernel_cudnngemm_swigludense_gemm_persistent_swigluPersistentDenseGemmKernel_object_at__TiledMMA_ThrLayoutVMNK11110000_PermutationMNK____MMAAtom_ThrID10_ShapeMNK12812816_TV_0 --------------------------
	.section	.nv.info.kernel_cutlass_kernel_cudnngemm_swigludense_gemm_persistent_swigluPersistentDenseGemmKernel_object_at__TiledMMA_ThrLayoutVMNK11110000_PermutationMNK____MMAAtom_ThrID10_ShapeMNK12812816_TV_0,"",@"SHT_CUDA_INFO"
	.sectionflags	@""
	.align	4


	//----- nvinfo : EIATTR_CUDA_API_VERSION
	.align		4
        /*0000*/ 	.byte	0x04, 0x37
        /*0002*/ 	.short	(.L_16 - .L_15)
.L_15:
        /*0004*/ 	.word	0x00000081


	//----- nvinfo : EIATTR_KPARAM_INFO
	.align		4
.L_16:
        /*0008*/ 	.byte	0x04, 0x17
        /*000a*/ 	.short	(.L_18 - .L_17)
.L_17:
        /*000c*/ 	.word	0x00000000
        /*0010*/ 	.short	0x0008
        /*0012*/ 	.short	0x0264
        /*0014*/ 	.byte	0x00, 0xf0, 0x11, 0x00


	//----- nvinfo : EIATTR_KPARAM_INFO
	.align		4
.L_18:
        /*0018*/ 	.byte	0x04, 0x17
        /*001a*/ 	.short	(.L_20 - .L_19)
.L_19:
        /*001c*/ 	.word	0x00000000
        /*0020*/ 	.short	0x0007
        /*0022*/ 	.short	0x0258
        /*0024*/ 	.byte	0x00, 0xf0, 0x31, 0x00


	//----- nvinfo : EIATTR_KPARAM_INFO
	.align		4
.L_20:
        /*0028*/ 	.byte	0x04, 0x17
        /*002a*/ 	.short	(.L_22 - .L_21)
.L_21:
        /*002c*/ 	.word	0x00000000
        /*0030*/ 	.short	0x0006
        /*0032*/ 	.short	0x024c
        /*0034*/ 	.byte	0x00, 0xf0, 0x31, 0x00


	//----- nvinfo : EIATTR_KPARAM_INFO
	.align		4
.L_22:
        /*0038*/ 	.byte	0x04, 0x17
        /*003a*/ 	.short	(.L_24 - .L_23)
.L_23:
        /*003c*/ 	.word	0x00000000
        /*0040*/ 	.short	0x0005
        /*0042*/ 	.short	0x0240
        /*0044*/ 	.byte	0x00, 0xf0, 0x31, 0x00


	//----- nvinfo : EIATTR_KPARAM_INFO
	.align		4
.L_24:
        /*0048*/ 	.byte	0x04, 0x17
        /*004a*/ 	.short	(.L_26 - .L_25)
.L_25:
        /*004c*/ 	.word	0x00000000
        /*0050*/ 	.short	0x0004
        /*0052*/ 	.short	0x01c0
        /*0054*/ 	.byte	0x00, 0xf0, 0x01, 0x02


	//----- nvinfo : EIATTR_KPARAM_INFO
	.align		4
.L_26:
        /*0058*/ 	.byte	0x04, 0x17
        /*005a*/ 	.short	(.L_28 - .L_27)
.L_27:
        /*005c*/ 	.word	0x00000000
        /*0060*/ 	.short	0x0003
        /*0062*/ 	.short	0x0140
        /*0064*/ 	.byte	0x00, 0xf0, 0x01, 0x02


	//----- nvinfo : EIATTR_KPARAM_INFO
	.align		4
.L_28:
        /*0068*/ 	.byte	0x04, 0x17
        /*006a*/ 	.short	(.L_30 - .L_29)
.L_29:
        /*006c*/ 	.word	0x00000000
        /*0070*/ 	.short	0x0002
        /*0072*/ 	.short	0x00c0
        /*0074*/ 	.byte	0x00, 0xf0, 0x01, 0x02


	//----- nvinfo : EIATTR_KPARAM_INFO
	.align		4
.L_30:
        /*0078*/ 	.byte	0x04, 0x17
        /*007a*/ 	.short	(.L_32 - .L_31)
.L_31:
        /*007c*/ 	.word	0x00000000
        /*0080*/ 	.short	0x0001
        /*0082*/ 	.short	0x0040
        /*0084*/ 	.byte	0x00, 0xf0, 0x01, 0x02


	//----- nvinfo : EIATTR_KPARAM_INFO
	.align		4
.L_32:
        /*0088*/ 	.byte	0x04, 0x17
        /*008a*/ 	.short	(.L_34 - .L_33)
.L_33:
        /*008c*/ 	.word	0x00000000
        /*0090*/ 	.short	0x0000
        /*0092*/ 	.short	0x0000
        /*0094*/ 	.byte	0x00, 0xf0, 0x0d, 0x00


	//----- nvinfo : EIATTR_AT_ENTRY_FRAGMENTS
	.align		4
.L_34:
        /*0098*/ 	.byte	0x04, 0x4f
        /*009a*/ 	.short	(.L_36 - .L_35)


	//   ....[0]....
.L_35:
        /*009c*/ 	.word	0x00000004


	//----- nvinfo : EIATTR_RESERVED_SMEM_USED
	.align		4
.L_36:
        /*00a0*/ 	.byte	0x01, 0x41
	.zero		2


	//----- nvinfo : EIATTR_SPARSE_MMA_MASK
	.align		4
        /*00a4*/ 	.byte	0x03, 0x50
        /*00a6*/ 	.short	0x0000


	//----- nvinfo : EIATTR_TCGEN05_1CTA_USED
	.align		4
        /*00a8*/ 	.byte	0x01, 0x51
	.zero		2


	//----- nvinfo : EIATTR_MAXREG_COUNT
	.align		4
        /*00ac*/ 	.byte	0x03, 0x1b
        /*00ae*/ 	.short	0x00ff


	//----- nvinfo : EIATTR_NUM_BARRIERS
	.align		4
        /*00b0*/ 	.byte	0x02, 0x4c
        /*00b2*/ 	.byte	0x03
	.zero		1


	//----- nvinfo : EIATTR_INT_WARP_WIDE_INSTR_OFFSETS
	.align		4
        /*00b4*/ 	.byte	0x04, 0x31
        /*00b6*/ 	.short	(.L_38 - .L_37)


	//   ....[0]....
.L_37:
        /*00b8*/ 	.word	0x00003fe0


	//   ....[1]....
        /*00bc*/ 	.word	0x00004010


	//----- nvinfo : EIATTR_COOP_GROUP_MASK_REGIDS
	.align		4
.L_38:
        /*00c0*/ 	.byte	0x04, 0x29
        /*00c2*/ 	.short	(.L_40 - .L_39)


	//   ....[0]....
.L_39:
        /*00c4*/ 	.word	0xffffffff


	//   ....[1]....
        /*00c8*/ 	.word	0xffffffff


	//   ....[2]....
        /*00cc*/ 	.word	0xffffffff


	//   ....[3]....
        /*00d0*/ 	.word	0xffffffff


	//   ....[4]....
        /*00d4*/ 	.word	0xffffffff


	//   ....[5]....
        /*00d8*/ 	.word	0xffffffff


	//   ....[6]....
        /*00dc*/ 	.word	0xffffffff


	//----- nvinfo : EIATTR_COOP_GROUP_INSTR_OFFSETS
	.align		4
.L_40:
        /*00e0*/ 	.byte	0x04, 0x28
        /*00e2*/ 	.short	(.L_42 - .L_41)


	//   ....[0]....
.L_41:
        /*00e4*/ 	.word	0x00000440


	//   ....[1]....
        /*00e8*/ 	.word	0x000005f0


	//   ....[2]....
        /*00ec*/ 	.word	0x00000690


	//   ....[3]....
        /*00f0*/ 	.word	0x00001a40


	//   ....[4]....
        /*00f4*/ 	.word	0x00001d00


	//   ....[5]....
        /*00f8*/ 	.word	0x00003e60


	//   ....[6]....
        /*00fc*/ 	.word	0x000040c0


	//----- nvinfo : EIATTR_VRC_CTA_INIT_COUNT
	.align		4
.L_42:
        /*0100*/ 	.byte	0x02, 0x4a
        /*0102*/ 	.byte	0x80
	.zero		1


	//----- nvinfo : EIATTR_MBARRIER_INSTR_OFFSETS
	.align		4
        /*0104*/ 	.byte	0x04, 0x39
        /*0106*/ 	.short	(.L_44 - .L_43)


	//   ....[0]....
.L_43:
        /*0108*/ 	.word	0x00000350
        /*010c*/ 	.word	0x000000ff
        /*0110*/ 	.word	0x00000000
        /*0114*/ 	.short	0x0100
        /*0116*/ 	.byte	0x05
	.zero		1


	//   ....[1]....
        /*0118*/ 	.word	0x00000360
        /*011c*/ 	.word	0x000000ff
        /*0120*/ 	.word	0x00000008
        /*0124*/ 	.short	0x0100
        /*0126*/ 	.byte	0x05
	.zero		1


	//   ....[2]....
        /*0128*/ 	.word	0x00000370
        /*012c*/ 	.word	0x000000ff
        /*0130*/ 	.word	0x00000010
        /*0134*/ 	.short	0x0100
        /*0136*/ 	.byte	0x05
	.zero		1


	//   ....[3]....
        /*0138*/ 	.word	0x00000380
        /*013c*/ 	.word	0x000000ff
        /*0140*/ 	.word	0x00000018
        /*0144*/ 	.short	0x0100
        /*0146*/ 	.byte	0x05
	.zero		1


	//   ....[4]....
        /*0148*/ 	.word	0x00000390
        /*014c*/ 	.word	0x000000ff
        /*0150*/ 	.word	0x00000020
        /*0154*/ 	.short	0x0100
        /*0156*/ 	.byte	0x05
	.zero		1


	//   ....[5]....
        /*0158*/ 	.word	0x000003a0
        /*015c*/ 	.word	0x000000ff
        /*0160*/ 	.word	0x00000028
        /*0164*/ 	.short	0x0100
        /*0166*/ 	.byte	0x05
	.zero		1


	//   ....[6]....
        /*0168*/ 	.word	0x000003b0
        /*016c*/ 	.word	0x000000ff
        /*0170*/ 	.word	0x00000030
        /*0174*/ 	.short	0x0100
        /*0176*/ 	.byte	0x05
	.zero		1


	//   ....[7]....
        /*0178*/ 	.word	0x000003c0
        /*017c*/ 	.word	0x000000ff
        /*0180*/ 	.word	0x00000038
        /*0184*/ 	.short	0x0100
        /*0186*/ 	.byte	0x05
	.zero		1


	//   ....[8]....
        /*0188*/ 	.word	0x000003d0
        /*018c*/ 	.word	0x000000ff
        /*0190*/ 	.word	0x00000040
        /*0194*/ 	.short	0x0100
        /*0196*/ 	.byte	0x05
	.zero		1


	//   ....[9]....
        /*0198*/ 	.word	0x000003e0
        /*019c*/ 	.word	0x000000ff
        /*01a0*/ 	.word	0x00000048
        /*01a4*/ 	.short	0x0100
        /*01a6*/ 	.byte	0x05
	.zero		1


	//   ....[10]....
        /*01a8*/ 	.word	0x00000560
        /*01ac*/ 	.word	0x000000ff
        /*01b0*/ 	.word	0x00000050
        /*01b4*/ 	.short	0x0100
        /*01b6*/ 	.byte	0x06
	.zero		1


	//   ....[11]....
        /*01b8*/ 	.word	0x00000570
        /*01bc*/ 	.word	0x000000ff
        /*01c0*/ 	.word	0x00000058
        /*01c4*/ 	.short	0x0100
        /*01c6*/ 	.byte	0x06
	.zero		1


	//   ....[12]....
        /*01c8*/ 	.word	0x00000580
        /*01cc*/ 	.word	0x000000ff
        /*01d0*/ 	.word	0x00000060
        /*01d4*/ 	.short	0x0100
        /*01d6*/ 	.byte	0x06
	.zero		1


	//   ....[13]....
        /*01d8*/ 	.word	0x00000590
        /*01dc*/ 	.word	0x000000ff
        /*01e0*/ 	.word	0x00000068
        /*01e4*/ 	.short	0x0100
        /*01e6*/ 	.byte	0x06
	.zero		1


	//   ....[14]....
        /*01e8*/ 	.word	0x00000b20
        /*01ec*/ 	.word	0x000000ff
        /*01f0*/ 	.word	0x00000028
        /*01f4*/ 	.short	0x010a
        /*01f6*/ 	.byte	0x06
	.zero		1


	//   ....[15]....
        /*01f8*/ 	.word	0x00000c80
        /*01fc*/ 	.word	0x000000ff
        /*0200*/ 	.word	0x00000028
        /*0204*/ 	.short	0x010a
        /*0206*/ 	.byte	0x09
	.zero		1


	//   ....[16]....
        /*0208*/ 	.word	0x00000da0
        /*020c*/ 	.word	0x000000ff
        /*0210*/ 	.word	0x00000028
        /*0214*/ 	.short	0x010a
        /*0216*/ 	.byte	0x23
	.zero		1


	//   ....[17]....
        /*0218*/ 	.word	0x000010e0
        /*021c*/ 	.word	0x000000ff
        /*0220*/ 	.word	0x00000028
        /*0224*/ 	.short	0x010a
        /*0226*/ 	.byte	0x04
	.zero		1


	//   ....[18]....
        /*0228*/ 	.word	0x000014d0
        /*022c*/ 	.word	0x000000ff
        /*0230*/ 	.word	0x00000000
        /*0234*/ 	.short	0x010a
        /*0236*/ 	.byte	0x06
	.zero		1


	//   ....[19]....
        /*0238*/ 	.word	0x000014f0
        /*023c*/ 	.word	0x000000ff
        /*0240*/ 	.word	0x00000060
        /*0244*/ 	.short	0x010a
        /*0246*/ 	.byte	0x07
	.zero		1


	//   ....[20]....
        /*0248*/ 	.word	0x000016a0
        /*024c*/ 	.word	0x000000ff
        /*0250*/ 	.word	0x00000000
        /*0254*/ 	.short	0x010a
        /*0256*/ 	.byte	0x05
	.zero		1


	//   ....[21]....
        /*0258*/ 	.word	0x00001810
        /*025c*/ 	.word	0x000000ff
        /*0260*/ 	.word	0x00000000
        /*0264*/ 	.short	0x010a
        /*0266*/ 	.byte	0x0b
	.zero		1


	//   ....[22]....
        /*0268*/ 	.word	0x000019c0
        /*026c*/ 	.word	0x00000000
        /*0270*/ 	.word	0x00000060
        /*0274*/ 	.short	0x010a
        /*0276*/ 	.byte	0xff
	.zero		1


	//   ....[23]....
        /*0278*/ 	.word	0x000022d0
        /*027c*/ 	.word	0x000000ff
        /*0280*/ 	.word	0x00000050
        /*0284*/ 	.short	0x010a
        /*0286*/ 	.byte	0x17
	.zero		1


	//   ....[24]....
        /*0288*/ 	.word	0x00003be0
        /*028c*/ 	.word	0x000000ff
        /*0290*/ 	.word	0x00000060
        /*0294*/ 	.short	0x0101
        /*0296*/ 	.byte	0x17
	.zero		1


	//   ....[25]....
        /*0298*/ 	.word	0x00004120
        /*029c*/ 	.word	0x00000000
        /*02a0*/ 	.word	0x00000028
        /*02a4*/ 	.short	0x010a
        /*02a6*/ 	.byte	0xff
	.zero		1


	//   ....[26]....
        /*02a8*/ 	.word	0x000041a0
        /*02ac*/ 	.word	0x00000000
        /*02b0*/ 	.word	0x00000028
        /*02b4*/ 	.short	0x010a
        /*02b6*/ 	.byte	0xff
	.zero		1


	//   ....[27]....
        /*02b8*/ 	.word	0x00004220
        /*02bc*/ 	.word	0x00000000
        /*02c0*/ 	.word	0x00000060
        /*02c4*/ 	.short	0x010a
        /*02c6*/ 	.byte	0xff
	.zero		1


	//   ....[28]....
        /*02c8*/ 	.word	0x000042a0
        /*02cc*/ 	.word	0x00000000
        /*02d0*/ 	.word	0x00000000
        /*02d4*/ 	.short	0x010a
        /*02d6*/ 	.byte	0xff
	.zero		1


	//   ....[29]....
        /*02d8*/ 	.word	0x00004300
        /*02dc*/ 	.word	0x00000000
        /*02e0*/ 	.word	0x00000060
        /*02e4*/ 	.short	0x010a
        /*02e6*/ 	.byte	0xff
	.zero		1


	//   ....[30]....
        /*02e8*/ 	.word	0x00004370
        /*02ec*/ 	.word	0x00000004
        /*02f0*/ 	.word	0x00000050
        /*02f4*/ 	.short	0x010a
        /*02f6*/ 	.byte	0xff
	.zero		1


	//----- nvinfo : EIATTR_NUM_MBARRIERS
	.align		4
.L_44:
        /*02f8*/ 	.byte	0x03, 0x38
        /*02fa*/ 	.short	0x000e


	//----- nvinfo : EIATTR_EXIT_INSTR_OFFSETS
	.align		4
        /*02fc*/ 	.byte	0x04, 0x1c
        /*02fe*/ 	.short	(.L_46 - .L_45)


	//   ....[0]....
.L_45:
        /*0300*/ 	.word	0x00001a00


	//   ....[1]....
        /*0304*/ 	.word	0x000040e0


	//----- nvinfo : EIATTR_REQNTID
	.align		4
.L_46:
        /*0308*/ 	.byte	0x04, 0x10
        /*030a*/ 	.short	(.L_48 - .L_47)
.L_47:
        /*030c*/ 	.word	0x000000c0
        /*0310*/ 	.word	0x00000001
        /*0314*/ 	.word	0x00000001


	//----- nvinfo : EIATTR_CRS_STACK_SIZE
	.align		4
.L_48:
        /*0318*/ 	.byte	0x04, 0x1e
        /*031a*/ 	.short	(.L_50 - .L_49)
.L_49:
        /*031c*/ 	.word	0x00000000


	//----- nvinfo : EIATTR_CBANK_PARAM_SIZE
	.align		4
.L_50:
        /*0320*/ 	.byte	0x03, 0x19
        /*0322*/ 	.short	0x0268


	//----- nvinfo : EIATTR_PARAM_CBANK
	.align		4
        /*0324*/ 	.byte	0x04, 0x0a
        /*0326*/ 	.short	(.L_52 - .L_51)
	.align		4
.L_51:
        /*0328*/ 	.word	index@(.nv.constant0.kernel_cutlass_kernel_cudnngemm_swigludense_gemm_persistent_swigluPersistentDenseGemmKernel_object_at__TiledMMA_ThrLayoutVMNK11110000_PermutationMNK____MMAAtom_ThrID10_ShapeMNK12812816_TV_0)
        /*032c*/ 	.short	0x0380
        /*032e*/ 	.short	0x0268


	//----- nvinfo : EIATTR_SW_WAR
	.align		4
.L_52:
        /*0330*/ 	.byte	0x04, 0x36
        /*0332*/ 	.short	(.L_54 - .L_53)
.L_53:
        /*0334*/ 	.word	0x00000008
.L_54:


//--------------------- .nv.compat                --------------------------
	.section	.nv.compat,"",@"SHT_CUDA_COMPAT_INFO"
	.align	4
        /*0000*/ 	.byte	0x02, 0x02, 0x02, 0x00, 0x02, 0x05, 0x05, 0x00, 0x02, 0x03, 0x01, 0x00, 0x02, 0x06, 0x01, 0x00


//--------------------- .nv.callgraph             --------------------------
	.section	.nv.callgraph,"",@"SHT_CUDA_CALLGRAPH"
	.align	4
	.sectionentsize	8
	.align		4
        /*0000*/ 	.word	0x00000000
	.align		4
        /*0004*/ 	.word	0xffffffff
	.align		4
        /*0008*/ 	.word	0x00000000
	.align		4
        /*000c*/ 	.word	0xfffffffe
	.align		4
        /*0010*/ 	.word	0x00000000
	.align		4
        /*0014*/ 	.word	0xfffffffd
	.align		4
        /*0018*/ 	.word	0x00000000
	.align		4
        /*001c*/ 	.word	0xfffffffc


//--------------------- .text.kernel_cutlass_kernel_cudnngemm_swigludense_gemm_persistent_swigluPersistentDenseGemmKernel_object_at__TiledMMA_ThrLayoutVMNK11110000_PermutationMNK____MMAAtom_ThrID10_ShapeMNK12812816_TV_0 --------------------------
	.section	.text.kernel_cutlass_kernel_cudnngemm_swigludense_gemm_persistent_swigluPersistentDenseGemmKernel_object_at__TiledMMA_ThrLayoutVMNK11110000_PermutationMNK____MMAAtom_ThrID10_ShapeMNK12812816_TV_0,"ax",@progbits
	.align	128
        .global         kernel_cutlass_kernel_cudnngemm_swigludense_gemm_persistent_swigluPersistentDenseGemmKernel_object_at__TiledMMA_ThrLayoutVMNK11110000_PermutationMNK____MMAAtom_ThrID10_ShapeMNK12812816_TV_0
        .type           kernel_cutlass_kernel_cudnngemm_swigludense_gemm_persistent_swigluPersistentDenseGemmKernel_object_at__TiledMMA_ThrLayoutVMNK11110000_PermutationMNK____MMAAtom_ThrID10_ShapeMNK12812816_TV_0,@function
        .size           kernel_cutlass_kernel_cudnngemm_swigludense_gemm_persistent_swigluPersistentDenseGemmKernel_object_at__TiledMMA_ThrLayoutVMNK11110000_PermutationMNK____MMAAtom_ThrID10_ShapeMNK12812816_TV_0,(.L_x_57 - kernel_cutlass_kernel_cudnngemm_swigludense_gemm_persistent_swigluPersistentDenseGemmKernel_object_at__TiledMMA_ThrLayoutVMNK11110000_PermutationMNK____MMAAtom_ThrID10_ShapeMNK12812816_TV_0)
        .other          kernel_cutlass_kernel_cudnngemm_swigludense_gemm_persistent_swigluPersistentDenseGemmKernel_object_at__TiledMMA_ThrLayoutVMNK11110000_PermutationMNK____MMAAtom_ThrID10_ShapeMNK12812816_TV_0,@"STO_CUDA_ENTRY STV_DEFAULT"
kernel_cutlass_kernel_cudnngemm_swigludense_gemm_persistent_swigluPersistentDenseGemmKernel_object_at__TiledMMA_ThrLayoutVMNK11110000_PermutationMNK____MMAAtom_ThrID10_ShapeMNK12812816_TV_0:
.text.kernel_cutlass_kernel_cudnngemm_swigludense_gemm_persistent_swigluPersistentDenseGemmKernel_object_at__TiledMMA_ThrLayoutVMNK11110000_PermutationMNK____MMAAtom_ThrID10_ShapeMNK12812816_TV_0:
[----:B------:R-:W1:Y:S01]  /*0000*/  LDC R1, c[0x0][0x37c] ;  /* 0x0000df00ff017b82 */ /* 0x000e620000000800 */
[----:B------:R-:W2:Y:S07]  /*0010*/  S2R R2, SR_TID.X ;  /* 0x0000000000027919 */ /* 0x000eae0000002100 */
[----:B------:R-:W3:Y:S01]  /*0020*/  S2UR UR12, SR_CgaCtaId ;  /* 0x00000000000c79c3 */ /* 0x000ee20000008800 */
[----:B------:R-:W4:Y:S01]  /*0030*/  LDCU.U8 UR8, c[0x0][0x382] ;  /* 0x00007040ff0877ac */ /* 0x000f220008000000 */
[----:B------:R-:W5:Y:S01]  /*0040*/  LDCU.U8 UR5, c[0x0][0x381] ;  /* 0x00007020ff0577ac */ /* 0x000f620008000000 */
[----:B------:R-:W2:Y:S01]  /*0050*/  LDCU UR6, c[0x0][0x36c] ;  /* 0x00006d80ff0677ac */ /* 0x000ea20008000800 */
[----:B------:R-:W-:Y:S01]  /*0060*/  UMOV UR13, 0xf ;  /* 0x0000000f000d7882 */ /* 0x000fe20000000000 */
[----:B----4-:R-:W-:-:S02]  /*0070*/  ULOP3.LUT UR8, UR8, 0x1, URZ, 0xc0, !UPT ;  /* 0x0000000108087892 */ /* 0x010fc4000f8ec0ff */
[----:B-----5:R-:W-:Y:S02]  /*0080*/  ULOP3.LUT UR5, UR5, 0x1, URZ, 0xc0, !UPT ;  /* 0x0000000105057892 */ /* 0x020fe4000f8ec0ff */
[----:B---3--:R-:W-:Y:S02]  /*0090*/  USHF.R.S32.HI UR4, URZ, 0x1f, UR12 ;  /* 0x0000001fff047899 */ /* 0x008fe4000801140c */
[----:B--2---:R-:W-:Y:S02]  /*00a0*/  UISETP.EQ.U32.AND UP2, UPT, UR6, 0x1, UPT ;  /* 0x000000010600788c */ /* 0x004fe4000bf42070 */
[----:B------:R-:W-:Y:S01]  /*00b0*/  ULEA.HI UR4, UR4, UR12, URZ, 0x2 ;  /* 0x0000000c04047291 */ /* 0x000fe2000f8f10ff */
[----:B------:R-:W-:Y:S01]  /*00c0*/  SHF.R.U32.HI R0, RZ, 0x5, R2 ;  /* 0x00000005ff007819 */ /* 0x000fe20000011602 */
[----:B------:R-:W-:Y:S02]  /*00d0*/  UISETP.NE.U32.AND UP6, UPT, UR8, 0x1, UPT ;  /* 0x000000010800788c */ /* 0x000fe4000bfc5070 */
[----:B------:R-:W-:Y:S01]  /*00e0*/  USHF.R.S32.HI UR25, URZ, 0x2, UR4 ;  /* 0x00000002ff197899 */ /* 0x000fe20008011404 */
[----:B------:R-:W-:Y:S01]  /*00f0*/  R2UR UR21, R0 ;  /* 0x00000000001572ca */ /* 0x000fe200000e0000 */
[----:B------:R-:W-:-:S02]  /*0100*/  ULOP3.LUT UR26, UR4, 0xfffffffc, URZ, 0xc0, !UPT ;  /* 0xfffffffc041a7892 */ /* 0x000fc4000f8ec0ff */
[----:B------:R-:W-:Y:S02]  /*0110*/  ULEA.HI UR7, UR4, UR25, URZ, 0x1 ;  /* 0x0000001904077291 */ /* 0x000fe4000f8f08ff */
[----:B------:R-:W-:Y:S02]  /*0120*/  UISETP.NE.U32.AND UP5, UPT, UR5, 0x1, UPT ;  /* 0x000000010500788c */ /* 0x000fe4000bfa5070 */
[----:B------:R-:W-:Y:S02]  /*0130*/  ULOP3.LUT UR7, UR7, 0xfffffffe, URZ, 0xc0, !UPT ;  /* 0xfffffffe07077892 */ /* 0x000fe4000f8ec0ff */
[----:B------:R-:W-:Y:S02]  /*0140*/  UIADD3 UR26, UPT, UPT, -UR26, UR12, URZ ;  /* 0x0000000c1a1a7290 */ /* 0x000fe4000fffe1ff */
[----:B------:R-:W-:Y:S02]  /*0150*/  UIADD3 UR25, UPT, UPT, UR25, -UR7, URZ ;  /* 0x8000000719197290 */ /* 0x000fe4000fffe0ff */
[----:B------:R-:W-:-:S02]  /*0160*/  UISETP.NE.AND UP4, UPT, UR21, 0x5, UPT ;  /* 0x000000051500788c */ /* 0x000fc4000bf85270 */
[----:B------:R-:W-:Y:S02]  /*0170*/  USHF.L.U32 UR4, UR25, 0x2, URZ ;  /* 0x0000000219047899 */ /* 0x000fe400080006ff */
[----:B------:R-:W-:Y:S02]  /*0180*/  UISETP.NE.AND UP3, UPT, UR21, URZ, UPT ;  /* 0x000000ff1500728c */ /* 0x000fe4000bf65270 */
[----:B------:R-:W-:-:S03]  /*0190*/  USHF.L.U32 UR13, UR13, UR4, URZ ;  /* 0x000000040d0d7299 */ /* 0x000fc600080006ff */
[----:B-1----:R-:W-:Y:S09]  /*01a0*/  BRA.U UP4, `(.L_x_0) ;  /* 0x0000000104387547 */ /* 0x002ff2000b800000 */
[----:B------:R-:W1:Y:S02]  /*01b0*/  LDCU.64 UR4, c[0x0][0x348] ;  /* 0x00006900ff0477ac */ /* 0x000e640008000a00 */
[----:B-1----:R-:W-:Y:S02]  /*01c0*/  UIADD3 UR10, UP1, UPT, UR4, 0x40, URZ ;  /* 0x00000040040a7890 */ /* 0x002fe4000ff3e0ff */
[----:B------:R-:W-:Y:S02]  /*01d0*/  UIADD3 UR8, UP0, UPT, UR4, 0xc0, URZ ;  /* 0x000000c004087890 */ /* 0x000fe4000ff1e0ff */
[----:B------:R-:W-:Y:S02]  /*01e0*/  UIADD3.X UR11, UPT, UPT, URZ, UR5, URZ, UP1, !UPT ;  /* 0x00000005ff0b7290 */ /* 0x000fe40008ffe4ff */
[----:B------:R-:W-:Y:S02]  /*01f0*/  UIADD3 UR6, UP1, UPT, UR4, 0x140, URZ ;  /* 0x0000014004067890 */ /* 0x000fe4000ff3e0ff */
[----:B------:R-:W-:-:S02]  /*0200*/  UIADD3.X UR9, UPT, UPT, URZ, UR5, URZ, UP0, !UPT ;  /* 0x00000005ff097290 */ /* 0x000fc400087fe4ff */
[----:B------:R-:W-:Y:S02]  /*0210*/  UIADD3 UR4, UP0, UPT, UR4, 0x1c0, URZ ;  /* 0x000001c004047890 */ /* 0x000fe4000ff1e0ff */
[----:B------:R-:W-:Y:S01]  /*0220*/  UIADD3.X UR7, UPT, UPT, URZ, UR5, URZ, UP1, !UPT ;  /* 0x00000005ff077290 */ /* 0x000fe20008ffe4ff */
[----:B------:R1:W-:Y:S01]  /*0230*/  UTMACCTL.PF [UR10] ;  /* 0x000000000a0079b9 */ /* 0x0003e20008040000 */
[----:B------:R-:W-:-:S03]  /*0240*/  UIADD3.X UR5, UPT, UPT, URZ, UR5, URZ, UP0, !UPT ;  /* 0x00000005ff057290 */ /* 0x000fc600087fe4ff */
[----:B------:R1:W-:Y:S04]  /*0250*/  UTMACCTL.PF [UR8] ;  /* 0x00000000080079b9 */ /* 0x0003e80008040000 */
[----:B------:R1:W-:Y:S02]  /*0260*/  UTMACCTL.PF [UR6] ;  /* 0x00000000060079b9 */ /* 0x0003e40008040000 */
[----:B------:R1:W-:Y:S02]  /*0270*/  UTMACCTL.PF [UR4] ;  /* 0x00000000040079b9 */ /* 0x0003e40008040000 */
[----:B-1----:R-:W-:Y:S01]  /*0280*/  NOP ;  /* 0x0000000000007918 */ /* 0x002fe20000000000 */
.L_x_0:
[----:B------:R-:W-:Y:S05]  /*0290*/  BRA.U UP3, `(.L_x_1) ;  /* 0x0000000103587547 */ /* 0x000fea000b800000 */
[----:B------:R-:W-:Y:S01]  /*02a0*/  UMOV UR5, 0x400 ;  /* 0x0000040000057882 */ /* 0x000fe20000000000 */
[----:B------:R-:W-:Y:S01]  /*02b0*/  UMOV UR6, 0x1 ;  /* 0x0000000100067882 */ /* 0x000fe20000000000 */
[----:B------:R-:W-:Y:S02]  /*02c0*/  ULEA UR5, UR12, UR5, 0x18 ;  /* 0x000000050c057291 */ /* 0x000fe4000f8ec0ff */
[----:B------:R-:W-:-:S04]  /*02d0*/  UIADD3 UR6, UPT, UPT, -UR6, 0x100000, URZ ;  /* 0x0010000006067890 */ /* 0x000fc8000fffe1ff */
[----:B------:R-:W-:Y:S02]  /*02e0*/  USHF.L.U32 UR7, UR6, 0xb, URZ ;  /* 0x0000000b06077899 */ /* 0x000fe400080006ff */
[----:B------:R-:W-:Y:S01]  /*02f0*/  USHF.L.U32 UR6, UR6, 0x1, URZ ;  /* 0x0000000106067899 */ /* 0x000fe200080006ff */
[----:B------:R-:W-:Y:S02]  /*0300*/  UMOV UR4, 0x5 ;  /* 0x0000000500047882 */ /* 0x000fe40000000000 */
[----:B------:R-:W-:-:S04]  /*0310*/  UIADD3 UR8, UPT, UPT, -UR4, 0x100000, URZ ;  /* 0x0010000004087890 */ /* 0x000fc8000fffe1ff */
[----:B------:R-:W-:Y:S02]  /*0320*/  USHF.L.U32 UR9, UR8, 0xb, URZ ;  /* 0x0000000b08097899 */ /* 0x000fe400080006ff */
[----:B------:R-:W-:Y:S01]  /*0330*/  USHF.L.U32 UR8, UR8, 0x1, URZ ;  /* 0x0000000108087899 */ /* 0x000fe200080006ff */
[----:B------:R-:W1:Y:S02]  /*0340*/  FENCE.VIEW.ASYNC.S ;  /* 0x00000000000073c6 */ /* 0x000e640000000000 */
[----:B-1----:R1:W2:Y:S01]  /*0350*/  SYNCS.EXCH.64 URZ, [UR5], UR6 ;  /* 0x0000000605ff75b2 */ /* 0x0022a20008000100 */
[----:B------:R1:W3:Y:S01]  /*0360*/  SYNCS.EXCH.64 URZ, [UR5+0x8], UR6 ;  /* 0x0000080605ff75b2 */ /* 0x0002e20008000100 */
[----:B------:R1:W4:Y:S01]  /*0370*/  SYNCS.EXCH.64 URZ, [UR5+0x10], UR6 ;  /* 0x0000100605ff75b2 */ /* 0x0003220008000100 */
[----:B------:R1:W5:Y:S01]  /*0380*/  SYNCS.EXCH.64 URZ, [UR5+0x18], UR6 ;  /* 0x0000180605ff75b2 */ /* 0x0003620008000100 */
[----:B------:R1:W1:Y:S05]  /*0390*/  SYNCS.EXCH.64 URZ, [UR5+0x20], UR6 ;  /* 0x0000200605ff75b2 */ /* 0x00026a0008000100 */
[----:B------:R1:W1:Y:S01]  /*03a0*/  SYNCS.EXCH.64 URZ, [UR5+0x28], UR8 ;  /* 0x0000280805ff75b2 */ /* 0x0002620008000100 */
[----:B------:R1:W1:Y:S01]  /*03b0*/  SYNCS.EXCH.64 URZ, [UR5+0x30], UR8 ;  /* 0x0000300805ff75b2 */ /* 0x0002620008000100 */
[----:B------:R1:W1:Y:S01]  /*03c0*/  SYNCS.EXCH.64 URZ, [UR5+0x38], UR8 ;  /* 0x0000380805ff75b2 */ /* 0x0002620008000100 */
[----:B------:R1:W1:Y:S01]  /*03d0*/  SYNCS.EXCH.64 URZ, [UR5+0x40], UR8 ;  /* 0x0000400805ff75b2 */ /* 0x0002620008000100 */
[----:B------:R1:W1:Y:S01]  /*03e0*/  SYNCS.EXCH.64 URZ, [UR5+0x48], UR8 ;  /* 0x0000480805ff75b2 */ /* 0x0002620008000100 */
[----:B------:R-:W-:Y:S01]  /*03f0*/  NOP ;  /* 0x0000000000007918 */ /* 0x000fe20000000000 */
.L_x_1:
[----:B------:R-:W-:Y:S01]  /*0400*/  NOP ;  /* 0x0000000000007918 */ /* 0x000fe20000000000 */
[----:B------:R-:W-:Y:S05]  /*0410*/  BRA.U !UP2, `(.L_x_2) ;  /* 0x000000010a087547 */ /* 0x000fea000b800000 */
[----:B-12345:R-:W-:Y:S01]  /*0420*/  UCGABAR_ARV ;  /* 0x00000000000079c7 */ /* 0x03efe20008000000 */
[----:B------:R-:W-:Y:S05]  /*0430*/  BRA `(.L_x_3) ;  /* 0x0000000000047947 */ /* 0x000fea0003800000 */
.L_x_2:
[----:B-12345:R-:W-:Y:S01]  /*0440*/  NOP ;  /* 0x0000000000007918 */ /* 0x03efe20000000000 */
.L_x_3:
[----:B------:R-:W-:Y:S05]  /*0450*/  BRA.U !UP2, `(.L_x_4) ;  /* 0x000000010a0c7547 */ /* 0x000fea000b800000 */
[----:B------:R-:W-:Y:S01]  /*0460*/  UCGABAR_WAIT ;  /* 0x0000000000007dc7 */ /* 0x000fe20008000000 */
[----:B------:R-:W-:Y:S01]  /*0470*/  CCTL.IVALL ;  /* 0x00000000ff00798f */ /* 0x000fe20002000000 */
[----:B------:R-:W-:Y:S05]  /*0480*/  BRA `(.L_x_5) ;  /* 0x0000000000047947 */ /* 0x000fea0003800000 */
.L_x_4:
[----:B------:R-:W-:Y:S06]  /*0490*/  BAR.SYNC.DEFER_BLOCKING 0x0 ;  /* 0x0000000000007b1d */ /* 0x000fec0000010000 */
.L_x_5:
[----:B------:R-:W-:Y:S05]  /*04a0*/  BRA.U UP3, `(.L_x_6) ;  /* 0x0000000103407547 */ /* 0x000fea000b800000 */
[----:B------:R-:W-:Y:S01]  /*04b0*/  UMOV UR6, 0x400 ;  /* 0x0000040000067882 */ /* 0x000fe20000000000 */
[----:B------:R-:W-:Y:S01]  /*04c0*/  UMOV UR5, 0x1 ;  /* 0x0000000100057882 */ /* 0x000fe20000000000 */
[----:B------:R-:W-:Y:S01]  /*04d0*/  UMOV UR4, 0x4 ;  /* 0x0000000400047882 */ /* 0x000fe20000000000 */
[----:B------:R-:W-:Y:S02]  /*04e0*/  ULEA UR6, UR12, UR6, 0x18 ;  /* 0x000000060c067291 */ /* 0x000fe4000f8ec0ff */
[----:B------:R-:W-:-:S04]  /*04f0*/  UIADD3 UR8, UPT, UPT, -UR5, 0x100000, URZ ;  /* 0x0010000005087890 */ /* 0x000fc8000fffe1ff */
[----:B------:R-:W-:Y:S02]  /*0500*/  USHF.L.U32 UR9, UR8, 0xb, URZ ;  /* 0x0000000b08097899 */ /* 0x000fe400080006ff */
[----:B------:R-:W-:Y:S02]  /*0510*/  USHF.L.U32 UR8, UR8, 0x1, URZ ;  /* 0x0000000108087899 */ /* 0x000fe400080006ff */
[----:B------:R-:W-:-:S04]  /*0520*/  UIADD3 UR4, UPT, UPT, -UR4, 0x100000, URZ ;  /* 0x0010000004047890 */ /* 0x000fc8000fffe1ff */
[----:B------:R-:W-:Y:S02]  /*0530*/  USHF.L.U32 UR5, UR4, 0xb, URZ ;  /* 0x0000000b04057899 */ /* 0x000fe400080006ff */
[----:B------:R-:W-:Y:S01]  /*0540*/  USHF.L.U32 UR4, UR4, 0x1, URZ ;  /* 0x0000000104047899 */ /* 0x000fe200080006ff */
[----:B------:R-:W1:Y:S03]  /*0550*/  FENCE.VIEW.ASYNC.S ;  /* 0x00000000000073c6 */ /* 0x000e660000000000 */
[----:B-1----:R1:W2:Y:S01]  /*0560*/  SYNCS.EXCH.64 URZ, [UR6+0x50], UR8 ;  /* 0x0000500806ff75b2 */ /* 0x0022a20008000100 */
[----:B------:R1:W3:Y:S07]  /*0570*/  SYNCS.EXCH.64 URZ, [UR6+0x58], UR8 ;  /* 0x0000580806ff75b2 */ /* 0x0002ee0008000100 */
[----:B------:R1:W4:Y:S01]  /*0580*/  SYNCS.EXCH.64 URZ, [UR6+0x60], UR4 ;  /* 0x0000600406ff75b2 */ /* 0x0003220008000100 */
[----:B------:R1:W5:Y:S01]  /*0590*/  SYNCS.EXCH.64 URZ, [UR6+0x68], UR4 ;  /* 0x0000680406ff75b2 */ /* 0x0003620008000100 */
[----:B------:R-:W-:Y:S01]  /*05a0*/  NOP ;  /* 0x0000000000007918 */ /* 0x000fe20000000000 */
.L_x_6:
[----:B------:R-:W-:Y:S01]  /*05b0*/  NOP ;  /* 0x0000000000007918 */ /* 0x000fe20000000000 */
[----:B------:R-:W-:Y:S05]  /*05c0*/  BRA.U !UP2, `(.L_x_7) ;  /* 0x000000010a087547 */ /* 0x000fea000b800000 */
[----:B--2345:R-:W-:Y:S01]  /*05d0*/  UCGABAR_ARV ;  /* 0x00000000000079c7 */ /* 0x03cfe20008000000 */
[----:B------:R-:W-:Y:S05]  /*05e0*/  BRA `(.L_x_8) ;  /* 0x0000000000047947 */ /* 0x000fea0003800000 */
.L_x_7:
[----:B--2345:R-:W-:Y:S01]  /*05f0*/  NOP ;  /* 0x0000000000007918 */ /* 0x03cfe20000000000 */
.L_x_8:
[----:B------:R-:W-:Y:S05]  /*0600*/  BRA.U !UP2, `(.L_x_9) ;  /* 0x000000010a0c7547 */ /* 0x000fea000b800000 */
[----:B------:R-:W-:Y:S01]  /*0610*/  UCGABAR_WAIT ;  /* 0x0000000000007dc7 */ /* 0x000fe20008000000 */
[----:B------:R-:W-:Y:S01]  /*0620*/  CCTL.IVALL ;  /* 0x00000000ff00798f */ /* 0x000fe20002000000 */
[----:B------:R-:W-:Y:S05]  /*0630*/  BRA `(.L_x_10) ;  /* 0x0000000000047947 */ /* 0x000fea0003800000 */
.L_x_9:
[----:B------:R-:W-:Y:S06]  /*0640*/  BAR.SYNC.DEFER_BLOCKING 0x0 ;  /* 0x0000000000007b1d */ /* 0x000fec0000010000 */
.L_x_10:
[----:B------:R-:W-:Y:S01]  /*0650*/  NOP ;  /* 0x0000000000007918 */ /* 0x000fe20000000000 */
[----:B------:R-:W-:Y:S05]  /*0660*/  BRA.U !UP2, `(.L_x_11) ;  /* 0x000000010a087547 */ /* 0x000fea000b800000 */
[----:B------:R-:W-:Y:S01]  /*0670*/  UCGABAR_ARV ;  /* 0x00000000000079c7 */ /* 0x000fe20008000000 */
[----:B------:R-:W-:Y:S05]  /*0680*/  BRA `(.L_x_12) ;  /* 0x0000000000047947 */ /* 0x000fea0003800000 */
.L_x_11:
[----:B------:R-:W-:Y:S01]  /*0690*/  NOP ;  /* 0x0000000000007918 */ /* 0x000fe20000000000 */
.L_x_12:
[----:B------:R-:W-:Y:S05]  /*06a0*/  BRA.U !UP2, `(.L_x_13) ;  /* 0x000000010a0c7547 */ /* 0x000fea000b800000 */
[----:B------:R-:W-:Y:S01]  /*06b0*/  UCGABAR_WAIT ;  /* 0x0000000000007dc7 */ /* 0x000fe20008000000 */
[----:B------:R-:W-:Y:S01]  /*06c0*/  CCTL.IVALL ;  /* 0x00000000ff00798f */ /* 0x000fe20002000000 */
[----:B------:R-:W-:Y:S05]  /*06d0*/  BRA `(.L_x_14) ;  /* 0x0000000000047947 */ /* 0x000fea0003800000 */
.L_x_13:
[----:B------:R-:W-:Y:S06]  /*06e0*/  BAR.SYNC.DEFER_BLOCKING 0x0 ;  /* 0x0000000000007b1d */ /* 0x000fec0000010000 */
.L_x_14:
[----:B------:R-:W-:Y:S01]  /*06f0*/  UMOV UR23, 0x11 ;  /* 0x0000001100177882 */ /* 0x000fe20000000000 */
[----:B------:R-:W2:Y:S01]  /*0700*/  LDCU.U8 UR20, c[0x0][0x5c8] ;  /* 0x0000b900ff1477ac */ /* 0x000ea20008000000 */
[----:B------:R-:W3:Y:S01]  /*0710*/  LDCU.U8 UR19, c[0x0][0x5c9] ;  /* 0x0000b920ff1377ac */ /* 0x000ee20008000000 */
[----:B------:R-:W4:Y:S01]  /*0720*/  LDCU.U8 UR18, c[0x0][0x5d4] ;  /* 0x0000ba80ff1277ac */ /* 0x000f220008000000 */
[----:B------:R-:W5:Y:S01]  /*0730*/  LDCU.U8 UR17, c[0x0][0x5d5] ;  /* 0x0000baa0ff1177ac */ /* 0x000f620008000000 */
[----:B------:R-:W1:Y:S01]  /*0740*/  LDCU.U8 UR16, c[0x0][0x5e1] ;  /* 0x0000bc20ff1077ac */ /* 0x000e620008000000 */
[----:B------:R-:W1:Y:S01]  /*0750*/  LDCU.U8 UR15, c[0x0][0x5e0] ;  /* 0x0000bc00ff0f77ac */ /* 0x000e620008000000 */
[----:B------:R-:W-:Y:S01]  /*0760*/  USHF.L.U32 UR23, UR23, UR26, URZ ;  /* 0x0000001a17177299 */ /* 0x000fe200080006ff */
[----:B------:R-:W-:Y:S05]  /*0770*/  BRA.U UP4, `(.L_x_15) ;  /* 0x00000009046c7547 */ /* 0x000fea000b800000 */
[----:B------:R-:W5:Y:S01]  /*0780*/  S2UR UR24, SR_CTAID.Z ;  /* 0x00000000001879c3 */ /* 0x000f620000002700 */
[----:B------:R-:W-:Y:S01]  /*0790*/  UMOV UR22, 0x1 ;  /* 0x0000000100167882 */ /* 0x000fe20000000000 */
[----:B------:R-:W-:Y:S01]  /*07a0*/  UMOV UR14, URZ ;  /* 0x000000ff000e7c82 */ /* 0x000fe20008000000 */
[----:B-----5:R-:W-:-:S09]  /*07b0*/  UISETP.GT.U32.AND UP0, UPT, UR24, 0x7f, UPT ;  /* 0x0000007f1800788c */ /* 0x020fd2000bf04070 */
[----:B------:R-:W-:Y:S05]  /*07c0*/  BRA.U UP0, `(.L_x_16) ;  /* 0x0000000500ec7547 */ /* 0x000fea000b800000 */
[----:B-1----:R-:W1:Y:S01]  /*07d0*/  LDCU.64 UR4, c[0x0][0x5c0] ;  /* 0x0000b800ff0477ac */ /* 0x002e620008000a00 */
[----:B------:R-:W5:Y:S01]  /*07e0*/  S2UR UR33, SR_CTAID.X ;  /* 0x00000000002179c3 */ /* 0x000f620000002500 */
[----:B------:R-:W-:Y:S01]  /*07f0*/  UMOV UR10, 0x400 ;  /* 0x00000400000a7882 */ /* 0x000fe20000000000 */
[----:B------:R-:W4:Y:S06]  /*0800*/  LDCU.64 UR28, c[0x0][0x348] ;  /* 0x00006900ff1c77ac */ /* 0x000f2c0008000a00 */
[----:B------:R-:W3:Y:S01]  /*0810*/  S2UR UR32, SR_CTAID.Y ;  /* 0x00000000002079c3 */ /* 0x000ee20000002600 */
[----:B------:R-:W-:Y:S01]  /*0820*/  ULEA UR12, UR12, UR10, 0x18 ;  /* 0x0000000a0c0c7291 */ /* 0x000fe2000f8ec0ff */
[----:B------:R-:W-:Y:S01]  /*0830*/  UMOV UR14, URZ ;  /* 0x000000ff000e7c82 */ /* 0x000fe20008000000 */
[----:B------:R-:W-:-:S02]  /*0840*/  UMOV UR22, 0x1 ;  /* 0x0000000100167882 */ /* 0x000fc40000000000 */
[----:B------:R-:W-:Y:S02]  /*0850*/  ULEA UR31, UR26, UR12, 0xc ;  /* 0x0000000c1a1f7291 */ /* 0x000fe4000f8e60ff */
[----:B------:R-:W-:Y:S02]  /*0860*/  ULEA UR30, UR25, UR12, 0xd ;  /* 0x0000000c191e7291 */ /* 0x000fe4000f8e68ff */
[----:B-1----:R-:W-:-:S04]  /*0870*/  UIMAD.WIDE.U32 UR6, UR24, UR5, URZ ;  /* 0x00000005180672a5 */ /* 0x002fc8000f8e00ff */
[----:B------:R-:W-:Y:S02]  /*0880*/  UIADD3 UR5, UPT, UPT, UR24, -UR7, URZ ;  /* 0x8000000718057290 */ /* 0x000fe4000fffe0ff */
[----:B-----5:R-:W-:Y:S02]  /*0890*/  USHF.L.U32 UR33, UR33, 0x7, URZ ;  /* 0x0000000721217899 */ /* 0x020fe400080006ff */
[----:B--2---:R-:W-:-:S03]  /*08a0*/  USHF.R.U32.HI UR5, URZ, UR20, UR5 ;  /* 0x00000014ff057299 */ /* 0x004fc60008011605 */
[----:B------:R-:W1:Y:S01]  /*08b0*/  LDCU UR6, c[0x0][0x5d0] ;  /* 0x0000ba00ff0677ac */ /* 0x000e620008000800 */
[----:B------:R-:W-:Y:S02]  /*08c0*/  UIADD3 UR5, UPT, UPT, UR7, UR5, URZ ;  /* 0x0000000507057290 */ /* 0x000fe4000fffe0ff */
[----:B---3--:R-:W-:Y:S02]  /*08d0*/  USHF.L.U32 UR32, UR32, 0x7, URZ ;  /* 0x0000000720207899 */ /* 0x008fe400080006ff */
[----:B------:R-:W-:Y:S02]  /*08e0*/  USHF.R.U32.HI UR11, URZ, UR19, UR5 ;  /* 0x00000013ff0b7299 */ /* 0x000fe40008011605 */
[----:B------:R-:W-:Y:S02]  /*08f0*/  ULOP3.LUT UR33, UR33, 0x180, URZ, 0xc0, !UPT ;  /* 0x0000018021217892 */ /* 0x000fe4000f8ec0ff */
[----:B------:R-:W-:Y:S02]  /*0900*/  UIADD3 UR11, UPT, UPT, -UR11, URZ, URZ ;  /* 0x000000ff0b0b7290 */ /* 0x000fe4000fffe1ff */
[----:B------:R-:W-:-:S02]  /*0910*/  ULOP3.LUT UR32, UR32, 0x80, URZ, 0xc0, !UPT ;  /* 0x0000008020207892 */ /* 0x000fc4000f8ec0ff */
[----:B------:R-:W-:Y:S01]  /*0920*/  UIMAD UR11, UR11, UR4, UR24 ;  /* 0x000000040b0b72a4 */ /* 0x000fe2000f8e0218 */
[----:B------:R-:W2:Y:S03]  /*0930*/  LDCU.64 UR4, c[0x0][0x5d8] ;  /* 0x0000bb00ff0477ac */ /* 0x000ea60008000a00 */
[----:B-1----:R-:W-:-:S04]  /*0940*/  UIMAD.WIDE.U32 UR6, UR11, UR6, URZ ;  /* 0x000000060b0672a5 */ /* 0x002fc8000f8e00ff */
[----:B------:R-:W-:-:S04]  /*0950*/  UIADD3 UR6, UPT, UPT, UR11, -UR7, URZ ;  /* 0x800000070b067290 */ /* 0x000fc8000fffe0ff */
[----:B----4-:R-:W-:-:S04]  /*0960*/  USHF.R.U32.HI UR6, URZ, UR18, UR6 ;  /* 0x00000012ff067299 */ /* 0x010fc80008011606 */
[----:B------:R-:W-:-:S04]  /*0970*/  UIADD3 UR6, UPT, UPT, UR7, UR6, URZ ;  /* 0x0000000607067290 */ /* 0x000fc8000fffe0ff */
[----:B------:R-:W-:-:S04]  /*0980*/  USHF.R.U32.HI UR6, URZ, UR17, UR6 ;  /* 0x00000011ff067299 */ /* 0x000fc80008011606 */
[----:B--2---:R-:W-:-:S07]  /*0990*/  UIMAD.WIDE.U32 UR8, UR6, UR5, URZ ;  /* 0x00000005060872a5 */ /* 0x004fce000f8e00ff */
[----:B------:R-:W-:Y:S02]  /*09a0*/  UMOV UR7, UR9 ;  /* 0x0000000900077c82 */ /* 0x000fe40008000000 */
[----:B------:R-:W-:Y:S02]  /*09b0*/  UIADD3 UR5, UPT, UPT, UR6, -UR7, URZ ;  /* 0x8000000706057290 */ /* 0x000fe4000fffe0ff */
[----:B------:R-:W1:Y:S02]  /*09c0*/  LDCU UR9, c[0x0][0x374] ;  /* 0x00006e80ff0977ac */ /* 0x000e640008000800 */
[----:B------:R-:W-:Y:S01]  /*09d0*/  USHF.R.U32.HI UR5, URZ, UR15, UR5 ;  /* 0x0000000fff057299 */ /* 0x000fe20008011605 */
[----:B------:R-:W1:Y:S03]  /*09e0*/  LDCU UR8, c[0x0][0x370] ;  /* 0x00006e00ff0877ac */ /* 0x000e660008000800 */
[----:B------:R-:W-:Y:S01]  /*09f0*/  UIADD3 UR5, UPT, UPT, UR7, UR5, URZ ;  /* 0x0000000507057290 */ /* 0x000fe2000fffe0ff */
[----:B------:R-:W2:Y:S03]  /*0a00*/  LDCU UR7, c[0x0][0x378] ;  /* 0x00006f00ff0777ac */ /* 0x000ea60008000800 */
[----:B------:R-:W-:-:S04]  /*0a10*/  USHF.R.U32.HI UR5, URZ, UR16, UR5 ;  /* 0x00000010ff057299 */ /* 0x000fc80008011605 */
[----:B------:R-:W-:-:S04]  /*0a20*/  UIADD3 UR5, UPT, UPT, -UR5, URZ, URZ ;  /* 0x000000ff05057290 */ /* 0x000fc8000fffe1ff */
[----:B------:R-:W-:Y:S02]  /*0a30*/  UIMAD UR4, UR5, UR4, UR6 ;  /* 0x00000004050472a4 */ /* 0x000fe4000f8e0206 */
[----:B-1----:R-:W-:Y:S02]  /*0a40*/  UIMAD UR8, UR9, UR8, URZ ;  /* 0x00000008090872a4 */ /* 0x002fe4000f8e02ff */
[----:B------:R-:W-:Y:S02]  /*0a50*/  UIADD3 UR6, UPT, UPT, -UR6, URZ, URZ ;  /* 0x000000ff06067290 */ /* 0x000fe4000fffe1ff */
[----:B--2---:R-:W-:Y:S01]  /*0a60*/  UIMAD UR7, UR8, UR7, URZ ;  /* 0x00000007080772a4 */ /* 0x004fe2000f8e02ff */
[----:B------:R-:W1:Y:S03]  /*0a70*/  LDCU UR5, c[0x0][0x5cc] ;  /* 0x0000b980ff0577ac */ /* 0x000e660008000800 */
[----:B------:R-:W-:-:S04]  /*0a80*/  USHF.R.S32.HI UR27, URZ, 0x1f, UR7 ;  /* 0x0000001fff1b7899 */ /* 0x000fc80008011407 */
[----:B------:R-:W-:Y:S02]  /*0a90*/  ULEA.HI UR27, UR27, UR7, URZ, 0x3 ;  /* 0x000000071b1b7291 */ /* 0x000fe4000f8f18ff */
[----:B-1----:R-:W-:-:S12]  /*0aa0*/  UIMAD UR11, UR6, UR5, UR11 ;  /* 0x00000005060b72a4 */ /* 0x002fd8000f8e020b */
.L_x_20:
[----:B------:R-:W-:Y:S01]  /*0ab0*/  USHF.L.U32 UR5, UR22, 0x1f, URZ ;  /* 0x0000001f16057899 */ /* 0x000fe200080006ff */
[----:B------:R-:W-:Y:S01]  /*0ac0*/  HFMA2 R3, -RZ, RZ, 0, -0.0 ;  /* 0x00008000ff037431 */ /* 0x000fe200000001ff */
[----:B------:R-:W-:Y:S02]  /*0ad0*/  ULEA UR6, UR14, UR12, 0x3 ;  /* 0x0000000c0e067291 */ /* 0x000fe4000f8e18ff */
[----:B------:R-:W-:Y:S02]  /*0ae0*/  ULEA UR11, UR11, UR33, 0x9 ;  /* 0x000000210b0b7291 */ /* 0x000fe4000f8e48ff */
[----:B------:R-:W-:Y:S01]  /*0af0*/  MOV R0, UR5 ;  /* 0x0000000500007c02 */ /* 0x000fe20008000f00 */
[----:B------:R-:W-:Y:S02]  /*0b00*/  UIADD3 UR42, UP1, UPT, UR28, 0x40, URZ ;  /* 0x000000401c2a7890 */ /* 0x000fe4000ff3e0ff */
[----:B------:R-:W-:Y:S02]  /*0b10*/  UIADD3 UR40, UP0, UPT, UR28, 0xc0, URZ ;  /* 0x000000c01c287890 */ /* 0x000fe4000ff1e0ff */
[----:B----4-:R1:W2:Y:S01]  /*0b20*/  SYNCS.PHASECHK.TRANS64.TRYWAIT P2, [UR6+0x28], R0 ;  /* 0x00002800ff0075a7 */ /* 0x0102a20008041106 */
[----:B------:R-:W-:-:S02]  /*0b30*/  ULEA UR7, UR4, UR32, 0x8 ;  /* 0x0000002004077291 */ /* 0x000fc4000f8e40ff */
[----:B------:R-:W-:Y:S02]  /*0b40*/  UIADD3.X UR43, UPT, UPT, URZ, UR29, URZ, UP1, !UPT ;  /* 0x0000001dff2b7290 */ /* 0x000fe40008ffe4ff */
[----:B------:R-:W-:Y:S02]  /*0b50*/  UIADD3.X UR41, UPT, UPT, URZ, UR29, URZ, UP0, !UPT ;  /* 0x0000001dff297290 */ /* 0x000fe400087fe4ff */
[----:B------:R-:W-:Y:S02]  /*0b60*/  ULEA UR11, UR25, UR11, 0x6 ;  /* 0x0000000b190b7291 */ /* 0x000fe4000f8e30ff */
[----:B------:R-:W-:Y:S01]  /*0b70*/  ULEA UR7, UR26, UR7, 0x5 ;  /* 0x000000071a077291 */ /* 0x000fe2000f8e28ff */
[----:B------:R-:W-:Y:S01]  /*0b80*/  UMOV UR38, URZ ;  /* 0x000000ff00267c82 */ /* 0x000fe20008000000 */
[----:B------:R-:W-:Y:S02]  /*0b90*/  UPRMT UR37, URZ, 0x5410, UR23 ;  /* 0x00005410ff257896 */ /* 0x000fe40008000017 */
[----:B------:R-:W-:-:S12]  /*0ba0*/  UPRMT UR36, URZ, 0x5410, UR13 ;  /* 0x00005410ff247896 */ /* 0x000fd8000800000d */
.L_x_19:
[----:B---3--:R-:W-:Y:S02]  /*0bb0*/  UIADD3 UR5, UPT, UPT, UR14, 0x1, URZ ;  /* 0x000000010e057890 */ /* 0x008fe4000fffe0ff */
[----:B------:R-:W-:Y:S02]  /*0bc0*/  USHF.L.U32 UR4, UR14, 0xd, URZ ;  /* 0x0000000d0e047899 */ /* 0x000fe400080006ff */
[----:B------:R-:W-:Y:S02]  /*0bd0*/  UISETP.NE.AND UP0, UPT, UR5, 0x5, UPT ;  /* 0x000000050500788c */ /* 0x000fe4000bf05270 */
[----:B------:R-:W-:Y:S02]  /*0be0*/  ULEA UR9, UR14, UR12, 0x3 ;  /* 0x0000000c0e097291 */ /* 0x000fe4000f8e18ff */
[----:B------:R-:W-:Y:S02]  /*0bf0*/  UIADD3 UR8, UPT, UPT, UR30, UR4, UR4 ;  /* 0x000000041e087290 */ /* 0x000fe4000fffe004 */
[----:B------:R-:W-:-:S02]  /*0c00*/  USEL UR14, UR5, URZ, UP0 ;  /* 0x000000ff050e7287 */ /* 0x000fc40008000000 */
[----:B------:R-:W-:Y:S02]  /*0c10*/  USEL UR6, URZ, 0x1, UP0 ;  /* 0x00000001ff067887 */ /* 0x000fe40008000000 */
[----:B------:R-:W-:Y:S02]  /*0c20*/  USHF.L.U32 UR10, UR38, 0x6, URZ ;  /* 0x00000006260a7899 */ /* 0x000fe400080006ff */
[----:B------:R-:W-:Y:S02]  /*0c30*/  UIADD3 UR4, UPT, UPT, UR31, UR4, UR4 ;  /* 0x000000041f047290 */ /* 0x000fe4000fffe004 */
[----:B------:R-:W-:Y:S01]  /*0c40*/  UISETP.GT.U32.AND UP0, UPT, UR38, 0x3e, UPT ;  /* 0x0000003e2600788c */ /* 0x000fe2000bf04070 */
[----:B--2-4-:R-:W-:Y:S10]  /*0c50*/  @P2 BRA `(.L_x_17) ;  /* 0x0000000000102947 */ /* 0x014ff40003800000 */
[----:B------:R-:W-:-:S06]  /*0c60*/  USHF.L.U32 UR5, UR22, 0x1f, URZ ;  /* 0x0000001f16057899 */ /* 0x000fcc00080006ff */
[----:B-1----:R-:W-:-:S04]  /*0c70*/  MOV R0, UR5 ;  /* 0x0000000500007c02 */ /* 0x002fc80008000f00 */
[----:B------:R-:W1:Y:S02]  /*0c80*/  SYNCS.PHASECHK.TRANS64.TRYWAIT P0, [UR9+0x28], R0 ;  /* 0x00002800ff0075a7 */ /* 0x000e640008001109 */
[----:B-1----:R-:W-:Y:S05]  /*0c90*/  @!P0 BRA `(.L_x_18) ;  /* 0x0000003400148947 */ /* 0x002fea0003800000 */
.L_x_17:
[----:B------:R-:W-:Y:S02]  /*0ca0*/  ELECT P1, URZ, PT ;  /* 0x0000000000ff782f */ /* 0x000fe40003820000 */
[----:B------:R-:W-:Y:S01]  /*0cb0*/  PLOP3.LUT P0, PT, PT, PT, UP0, 0x80, 0x8 ;  /* 0x000000000008781c */ /* 0x000fe20003f0f008 */
[----:B------:R-:W-:Y:S01]  /*0cc0*/  ULOP3.LUT UR22, UR22, UR6, URZ, 0x3c, !UPT ;  /* 0x0000000616167292 */ /* 0x000fe2000f8e3cff */
[----:B------:R-:W-:Y:S01]  /*0cd0*/  PLOP3.LUT P2, PT, PT, PT, PT, 0x80, 0x8 ;  /* 0x000000000008781c */ /* 0x000fe20003f4f070 */
[----:B------:R-:W-:Y:S02]  /*0ce0*/  UIADD3 UR8, UPT, UPT, UR8, 0xc400, URZ ;  /* 0x0000c40008087890 */ /* 0x000fe4000fffe0ff */
[----:B------:R-:W-:Y:S02]  /*0cf0*/  UIADD3 UR4, UPT, UPT, UR4, 0x20400, URZ ;  /* 0x0002040004047890 */ /* 0x000fe4000fffe0ff */
[----:B------:R-:W-:Y:S02]  /*0d00*/  @!UP0 USHF.L.U32 UR34, UR22, 0x1f, URZ ;  /* 0x0000001f16228899 */ /* 0x000fe400080006ff */
[----:B------:R-:W-:Y:S01]  /*0d10*/  @!UP0 ULEA UR35, UR14, UR12, 0x3 ;  /* 0x0000000c0e238291 */ /* 0x000fe2000f8e18ff */
[----:B------:R-:W-:Y:S01]  /*0d20*/  UMOV UR5, UR9 ;  /* 0x0000000900057c82 */ /* 0x000fe20008000000 */
[----:B------:R-:W-:-:S02]  /*0d30*/  UMOV UR6, UR10 ;  /* 0x0000000a00067c82 */ /* 0x000fc40008000000 */
[----:B-1----:R-:W-:Y:S01]  /*0d40*/  IMAD.U32 R0, RZ, RZ, UR34 ;  /* 0x00000022ff007e24 */ /* 0x002fe2000f8e00ff */
[----:B------:R3:W-:Y:S01]  /*0d50*/  @P1 SYNCS.ARRIVE.TRANS64 RZ, [UR9], R3 ;  /* 0x00000003ffff19a7 */ /* 0x0007e20008000009 */
[----:B------:R3:W-:Y:S01]  /*0d60*/  UTMALDG.2D.MULTICAST [UR8], [UR42], UR37, desc[URZ] ;  /* 0x0000ff082a0073b4 */ /* 0x0007e20008009825 */
[----:B------:R-:W-:-:S04]  /*0d70*/  UIADD3 UR38, UPT, UPT, UR38, 0x1, URZ ;  /* 0x0000000126267890 */ /* 0x000fc8000fffe0ff */
[----:B------:R-:W-:Y:S01]  /*0d80*/  UISETP.NE.AND UP0, UPT, UR38, 0x40, UPT ;  /* 0x000000402600788c */ /* 0x000fe2000bf05270 */
[----:B------:R3:W-:Y:S01]  /*0d90*/  UTMALDG.2D.MULTICAST [UR4], [UR40], UR36, desc[URZ] ;  /* 0x0000ff04280073b4 */ /* 0x0007e20008009824 */
[----:B------:R3:W4:Y:S07]  /*0da0*/  @!P0 SYNCS.PHASECHK.TRANS64.TRYWAIT P2, [UR35+0x28], R0 ;  /* 0x00002800ff0085a7 */ /* 0x00072e0008041123 */
[----:B------:R-:W-:Y:S05]  /*0db0*/  BRA.U UP0, `(.L_x_19) ;  /* 0xfffffffd007c7547 */ /* 0x000fea000b83ffff */
[----:B---3--:R-:W1:Y:S01]  /*0dc0*/  LDCU.64 UR4, c[0x0][0x5c0] ;  /* 0x0000b800ff0477ac */ /* 0x008e620008000a00 */
[----:B------:R-:W-:-:S04]  /*0dd0*/  ULEA.HI.SX32 UR24, UR27, UR24, 0x1d ;  /* 0x000000181b187291 */ /* 0x000fc8000f8feaff */
[----:B------:R-:W-:Y:S02]  /*0de0*/  UISETP.GE.AND UP0, UPT, UR24, 0x80, UPT ;  /* 0x000000801800788c */ /* 0x000fe4000bf06270 */
[----:B-1----:R-:W-:Y:S01]  /*0df0*/  UIMAD.WIDE.U32 UR6, UR24, UR5, URZ ;  /* 0x00000005180672a5 */ /* 0x002fe2000f8e00ff */
[----:B------:R-:W1:Y:S03]  /*0e00*/  LDCU UR5, c[0x0][0x5d0] ;  /* 0x0000ba00ff0577ac */ /* 0x000e660008000800 */
[----:B------:R-:W-:-:S04]  /*0e10*/  UIADD3 UR6, UPT, UPT, UR24, -UR7, URZ ;  /* 0x8000000718067290 */ /* 0x000fc8000fffe0ff */
[----:B------:R-:W-:-:S04]  /*0e20*/  USHF.R.U32.HI UR6, URZ, UR20, UR6 ;  /* 0x00000014ff067299 */ /* 0x000fc80008011606 */
[----:B------:R-:W-:-:S04]  /*0e30*/  UIADD3 UR7, UPT, UPT, UR7, UR6, URZ ;  /* 0x0000000607077290 */ /* 0x000fc8000fffe0ff */
[----:B------:R-:W-:-:S04]  /*0e40*/  USHF.R.U32.HI UR7, URZ, UR19, UR7 ;  /* 0x00000013ff077299 */ /* 0x000fc80008011607 */
[----:B------:R-:W-:-:S04]  /*0e50*/  UIADD3 UR7, UPT, UPT, -UR7, URZ, URZ ;  /* 0x000000ff07077290 */ /* 0x000fc8000fffe1ff */
[----:B------:R-:W-:-:S04]  /*0e60*/  UIMAD UR7, UR4, UR7, UR24 ;  /* 0x00000007040772a4 */ /* 0x000fc8000f8e0218 */
[----:B-1----:R-:W-:Y:S01]  /*0e70*/  UIMAD.WIDE.U32 UR8, UR7, UR5, URZ ;  /* 0x00000005070872a5 */ /* 0x002fe2000f8e00ff */
[----:B------:R-:W1:Y:S03]  /*0e80*/  LDCU.64 UR4, c[0x0][0x5d8] ;  /* 0x0000bb00ff0477ac */ /* 0x000e660008000a00 */
[----:B------:R-:W-:-:S04]  /*0e90*/  UIADD3 UR6, UPT, UPT, UR7, -UR9, URZ ;  /* 0x8000000907067290 */ /* 0x000fc8000fffe0ff */
[----:B------:R-:W-:-:S04]  /*0ea0*/  USHF.R.U32.HI UR6, URZ, UR18, UR6 ;  /* 0x00000012ff067299 */ /* 0x000fc80008011606 */
[----:B------:R-:W-:-:S04]  /*0eb0*/  UIADD3 UR6, UPT, UPT, UR9, UR6, URZ ;  /* 0x0000000609067290 */ /* 0x000fc8000fffe0ff */
[----:B------:R-:W-:-:S04]  /*0ec0*/  USHF.R.U32.HI UR6, URZ, UR17, UR6 ;  /* 0x00000011ff067299 */ /* 0x000fc80008011606 */
[----:B-1----:R-:W-:Y:S01]  /*0ed0*/  UIMAD.WIDE.U32 UR8, UR6, UR5, URZ ;  /* 0x00000005060872a5 */ /* 0x002fe2000f8e00ff */
[----:B------:R-:W1:Y:S03]  /*0ee0*/  LDCU UR5, c[0x0][0x5cc] ;  /* 0x0000b980ff0577ac */ /* 0x000e660008000800 */
[----:B------:R-:W-:-:S04]  /*0ef0*/  UIADD3 UR8, UPT, UPT, UR6, -UR9, URZ ;  /* 0x8000000906087290 */ /* 0x000fc8000fffe0ff */
[----:B------:R-:W-:-:S04]  /*0f00*/  USHF.R.U32.HI UR8, URZ, UR15, UR8 ;  /* 0x0000000fff087299 */ /* 0x000fc80008011608 */
[----:B------:R-:W-:Y:S02]  /*0f10*/  UIADD3 UR8, UPT, UPT, UR9, UR8, URZ ;  /* 0x0000000809087290 */ /* 0x000fe4000fffe0ff */
[----:B------:R-:W-:Y:S02]  /*0f20*/  UIADD3 UR9, UPT, UPT, -UR6, URZ, URZ ;  /* 0x000000ff06097290 */ /* 0x000fe4000fffe1ff */
[----:B------:R-:W-:Y:S02]  /*0f30*/  USHF.R.U32.HI UR8, URZ, UR16, UR8 ;  /* 0x00000010ff087299 */ /* 0x000fe40008011608 */
[----:B-1----:R-:W-:Y:S02]  /*0f40*/  UIMAD UR11, UR5, UR9, UR7 ;  /* 0x00000009050b72a4 */ /* 0x002fe4000f8e0207 */
[----:B------:R-:W-:-:S04]  /*0f50*/  UIADD3 UR8, UPT, UPT, -UR8, URZ, URZ ;  /* 0x000000ff08087290 */ /* 0x000fc8000fffe1ff */
[----:B------:R-:W-:Y:S01]  /*0f60*/  UIMAD UR4, UR4, UR8, UR6 ;  /* 0x00000008040472a4 */ /* 0x000fe2000f8e0206 */
[----:B------:R-:W-:Y:S11]  /*0f70*/  BRA.U !UP0, `(.L_x_20) ;  /* 0xfffffff908cc7547 */ /* 0x000ff6000b83ffff */
.L_x_16:
[----:B------:R-:W-:Y:S01]  /*0f80*/  UISETP.NE.AND UP0, UPT, UR14, 0x4, UPT ;  /* 0x000000040e00788c */ /* 0x000fe2000bf05270 */
[----:B------:R-:W5:Y:S01]  /*0f90*/  S2UR UR12, SR_CgaCtaId ;  /* 0x00000000000c79c3 */ /* 0x000f620000008800 */
[----:B-1----:R-:W-:-:S04]  /*0fa0*/  UIADD3 UR4, UPT, UPT, UR14, 0x2, URZ ;  /* 0x000000020e047890 */ /* 0x002fc8000fffe0ff */
[----:B------:R-:W-:-:S04]  /*0fb0*/  USEL UR4, UR4, 0x1, UP0 ;  /* 0x0000000104047887 */ /* 0x000fc80008000000 */
[----:B------:R-:W-:Y:S02]  /*0fc0*/  UISETP.NE.AND UP1, UPT, UR4, 0x5, UPT ;  /* 0x000000050400788c */ /* 0x000fe4000bf25270 */
[----:B------:R-:W-:-:S04]  /*0fd0*/  UIADD3 UR4, UPT, UPT, UR4, 0x1, URZ ;  /* 0x0000000104047890 */ /* 0x000fc8000fffe0ff */
[----:B------:R-:W-:Y:S02]  /*0fe0*/  USEL UR4, UR4, 0x1, UP1 ;  /* 0x0000000104047887 */ /* 0x000fe40008800000 */
[----:B------:R-:W-:Y:S02]  /*0ff0*/  UISETP.EQ.XOR UP1, UPT, UR14, 0x4, !UP1 ;  /* 0x000000040e00788c */ /* 0x000fe4000cf22a70 */
[----:B------:R-:W-:Y:S02]  /*1000*/  UISETP.NE.AND UP0, UPT, UR4, 0x5, UPT ;  /* 0x000000050400788c */ /* 0x000fe4000bf05270 */
[----:B------:R-:W-:Y:S02]  /*1010*/  UIADD3 UR6, UPT, UPT, UR4, 0x1, URZ ;  /* 0x0000000104067890 */ /* 0x000fe4000fffe0ff */
[----:B------:R-:W-:Y:S02]  /*1020*/  UISETP.EQ.XOR UP1, UPT, UR4, 0x5, UP1 ;  /* 0x000000050400788c */ /* 0x000fe40008f22a70 */
[----:B------:R-:W-:Y:S01]  /*1030*/  USEL UR6, UR6, 0x1, UP0 ;  /* 0x0000000106067887 */ /* 0x000fe20008000000 */
[----:B------:R-:W-:-:S03]  /*1040*/  UMOV UR4, 0x400 ;  /* 0x0000040000047882 */ /* 0x000fc60000000000 */
[----:B------:R-:W-:Y:S02]  /*1050*/  UISETP.EQ.XOR UP1, UPT, UR6, 0x5, UP1 ;  /* 0x000000050600788c */ /* 0x000fe40008f22a70 */
[----:B------:R-:W-:Y:S02]  /*1060*/  UISETP.NE.AND UP0, UPT, UR6, 0x5, UPT ;  /* 0x000000050600788c */ /* 0x000fe4000bf05270 */
[----:B------:R-:W-:Y:S02]  /*1070*/  USEL UR5, URZ, 0x1, !UP1 ;  /* 0x00000001ff057887 */ /* 0x000fe4000c800000 */
[----:B-----5:R-:W-:Y:S02]  /*1080*/  ULEA UR4, UR12, UR4, 0x18 ;  /* 0x000000040c047291 */ /* 0x020fe4000f8ec0ff */
[----:B------:R-:W-:Y:S02]  /*1090*/  ULOP3.LUT UR5, UR22, UR5, URZ, 0x3c, !UPT ;  /* 0x0000000516057292 */ /* 0x000fe4000f8e3cff */
[----:B------:R-:W-:-:S02]  /*10a0*/  USEL UR6, UR6, URZ, UP0 ;  /* 0x000000ff06067287 */ /* 0x000fc40008000000 */
[----:B------:R-:W-:Y:S02]  /*10b0*/  USHF.L.U32 UR5, UR5, 0x1f, URZ ;  /* 0x0000001f05057899 */ /* 0x000fe400080006ff */
[----:B------:R-:W-:-:S04]  /*10c0*/  ULEA UR4, UR6, UR4, 0x3 ;  /* 0x0000000406047291 */ /* 0x000fc8000f8e18ff */
[----:B------:R-:W-:-:S05]  /*10d0*/  MOV R0, UR5 ;  /* 0x0000000500007c02 */ /* 0x000fca0008000f00 */
[----:B------:R-:W1:Y:S02]  /*10e0*/  SYNCS.PHASECHK.TRANS64.TRYWAIT P0, [UR4+0x28], R0 ;  /* 0x00002800ff0075a7 */ /* 0x000e640008001104 */
[----:B-1----:R-:W-:Y:S05]  /*10f0*/  @!P0 BRA `(.L_x_21) ;  /* 0x00000030001c8947 */ /* 0x002fea0003800000 */
.L_x_47:
[----:B------:R-:W-:-:S13]  /*1100*/  ELECT P0, URZ, PT ;  /* 0x0000000000ff782f */ /* 0x000fda0003800000 */
[----:B-1----:R-:W-:-:S04]  /*1110*/  @P0 MOV R0, 0x8000 ;  /* 0x0000800000000802 */ /* 0x002fc80000000f00 */
[----:B------:R1:W-:Y:S03]  /*1120*/  @P0 SYNCS.ARRIVE.TRANS64 RZ, [UR4], R0 ;  /* 0x00000000ffff09a7 */ /* 0x0003e60008000004 */
.L_x_15:
[----:B------:R-:W-:-:S09]  /*1130*/  UISETP.NE.AND UP0, UPT, UR21, 0x4, UPT ;  /* 0x000000041500788c */ /* 0x000fd2000bf05270 */
[----:B------:R-:W-:Y:S05]  /*1140*/  BRA.U UP0, `(.L_x_22) ;  /* 0x0000000900247547 */ /* 0x000fea000b800000 */
[----:B-1----:R-:W1:Y:S08]  /*1150*/  S2UR UR5, SR_CTAID.Z ;  /* 0x00000000000579c3 */ /* 0x002e700000002700 */
[----:B------:R-:W-:Y:S01]  /*1160*/  BAR.SYNC.DEFER_BLOCKING 0x2, 0xa0 ;  /* 0x0082800000007b1d */ /* 0x000fe20000010000 */
[----:B------:R-:W-:Y:S01]  /*1170*/  HFMA2 R6, -RZ, RZ, 0, 5.9604644775390625e-08 ;  /* 0x00000001ff067431 */ /* 0x000fe200000001ff */
[----:B------:R-:W-:Y:S01]  /*1180*/  MOV R5, 0x1 ;  /* 0x0000000100057802 */ /* 0x000fe20000000f00 */
[----:B-1----:R-:W-:-:S09]  /*1190*/  UISETP.GT.U32.AND UP0, UPT, UR5, 0x7f, UPT ;  /* 0x0000007f0500788c */ /* 0x002fd2000bf04070 */
[----:B------:R-:W-:Y:S05]  /*11a0*/  BRA.U UP0, `(.L_x_23) ;  /* 0x0000000500d47547 */ /* 0x000fea000b800000 */
[----:B------:R-:W-:Y:S01]  /*11b0*/  UMOV UR4, 0x400 ;  /* 0x0000040000047882 */ /* 0x000fe20000000000 */
[----:B------:R-:W1:Y:S01]  /*11c0*/  LDCU UR9, c[0x0][0x374] ;  /* 0x00006e80ff0977ac */ /* 0x000e620008000800 */
[----:B------:R-:W-:Y:S01]  /*11d0*/  MOV R5, 0x1 ;  /* 0x0000000100057802 */ /* 0x000fe20000000f00 */
[----:B------:R-:W-:Y:S01]  /*11e0*/  ULEA UR4, UR12, UR4, 0x18 ;  /* 0x000000040c047291 */ /* 0x000fe2000f8ec0ff */
[----:B------:R-:W1:Y:S01]  /*11f0*/  LDCU UR8, c[0x0][0x370] ;  /* 0x00006e00ff0877ac */ /* 0x000e620008000800 */
[----:B------:R-:W5:Y:S07]  /*1200*/  LDCU UR7, c[0x0][0x378] ;  /* 0x00006f00ff0777ac */ /* 0x000f6e0008000800 */
[----:B------:R-:W4:Y:S01]  /*1210*/  LDS R0, [UR4+0x78] ;  /* 0x00007804ff007984 */ /* 0x000f220008000800 */
[----:B------:R-:W-:Y:S01]  /*1220*/  ULOP3.LUT UR10, UR12, 0x7, URZ, 0xc0, !UPT ;  /* 0x000000070c0a7892 */ /* 0x000fe2000f8ec0ff */
[----:B------:R-:W-:Y:S01]  /*1230*/  UMOV UR45, 0x8202010 ;  /* 0x08202010002d7882 */ /* 0x000fe20000000000 */
[----:B------:R-:W-:-:S02]  /*1240*/  ULOP3.LUT UR23, UR13, 0xffff, UR23, 0xc8, !UPT ;  /* 0x0000ffff0d177892 */ /* 0x000fc4000f8ec817 */
[----:B------:R-:W-:Y:S02]  /*1250*/  UISETP.GT.U32.AND UP0, UPT, UR10, 0xffff, UPT ;  /* 0x0000ffff0a00788c */ /* 0x000fe4000bf04070 */
[----:B------:R-:W-:Y:S02]  /*1260*/  UIADD3 UR13, UPT, UPT, UR4, 0xc400, URZ ;  /* 0x0000c400040d7890 */ /* 0x000fe4000fffe0ff */
[----:B------:R-:W-:Y:S02]  /*1270*/  UIADD3 UR11, UPT, UPT, UR4, 0x20400, URZ ;  /* 0x00020400040b7890 */ /* 0x000fe4000fffe0ff */
[----:B------:R-:W-:Y:S02]  /*1280*/  USEL UR10, UR10, 0xffff, !UP0 ;  /* 0x0000ffff0a0a7887 */ /* 0x000fe4000c000000 */
[----:B-1----:R-:W-:Y:S02]  /*1290*/  UIMAD UR8, UR9, UR8, URZ ;  /* 0x00000008090872a4 */ /* 0x002fe4000f8e02ff */
[----:B------:R-:W-:-:S02]  /*12a0*/  USEL UR44, URZ, 0x4000, UP6 ;  /* 0x00004000ff2c7887 */ /* 0x000fc4000b000000 */
[----:B------:R-:W-:Y:S02]  /*12b0*/  USEL UR45, UR45, 0x8200010, !UP5 ;  /* 0x082000102d2d7887 */ /* 0x000fe4000e800000 */
[----:B------:R-:W-:Y:S02]  /*12c0*/  USHF.R.U32.HI UR13, URZ, 0x4, UR13 ;  /* 0x00000004ff0d7899 */ /* 0x000fe4000801160d */
[----:B------:R-:W-:Y:S02]  /*12d0*/  USHF.R.U32.HI UR11, URZ, 0x4, UR11 ;  /* 0x00000004ff0b7899 */ /* 0x000fe4000801160b */
[----:B------:R-:W-:Y:S02]  /*12e0*/  ULOP3.LUT UR10, UR10, 0xffff, URZ, 0xc0, !UPT ;  /* 0x0000ffff0a0a7892 */ /* 0x000fe4000f8ec0ff */
[----:B-----5:R-:W-:Y:S02]  /*12f0*/  UIMAD UR7, UR8, UR7, URZ ;  /* 0x00000007080772a4 */ /* 0x020fe4000f8e02ff */
[----:B------:R-:W-:Y:S01]  /*1300*/  UIADD3 UR45, UPT, UPT, UR44, UR45, URZ ;  /* 0x0000002d2c2d7290 */ /* 0x000fe2000fffe0ff */
[----:B------:R-:W-:Y:S01]  /*1310*/  UMOV UR6, 0x1 ;  /* 0x0000000100067882 */ /* 0x000fe20000000000 */
[----:B------:R-:W-:-:S02]  /*1320*/  ULOP3.LUT UR9, UR13, 0x3fc0, URZ, 0xc0, !UPT ;  /* 0x00003fc00d097892 */ /* 0x000fc4000f8ec0ff */
[----:B------:R-:W-:Y:S02]  /*1330*/  ULOP3.LUT UR11, UR11, 0x3fc0, URZ, 0xc0, !UPT ;  /* 0x00003fc00b0b7892 */ /* 0x000fe4000f8ec0ff */
[----:B------:R-:W-:Y:S02]  /*1340*/  USHF.L.U32 UR6, UR6, UR10, URZ ;  /* 0x0000000a06067299 */ /* 0x000fe400080006ff */
[----:B------:R-:W-:Y:S02]  /*1350*/  USHF.R.S32.HI UR33, URZ, 0x1f, UR7 ;  /* 0x0000001fff217899 */ /* 0x000fe40008011407 */
[----:B------:R-:W-:Y:S01]  /*1360*/  ULOP3.LUT UR9, UR9, 0x10000, URZ, 0xfc, !UPT ;  /* 0x0001000009097892 */ /* 0x000fe2000f8efcff */
[----:B----4-:R-:W-:Y:S01]  /*1370*/  R2UR UR34, R0 ;  /* 0x00000000002272ca */ /* 0x010fe200000e0000 */
[----:B------:R-:W-:Y:S02]  /*1380*/  ULOP3.LUT UR10, UR11, 0x10000, URZ, 0xfc, !UPT ;  /* 0x000100000b0a7892 */ /* 0x000fe4000f8efcff */
[----:B------:R-:W-:-:S02]  /*1390*/  ULEA.HI UR33, UR33, UR7, URZ, 0x3 ;  /* 0x0000000721217291 */ /* 0x000fc4000f8f18ff */
[----:B------:R-:W-:Y:S01]  /*13a0*/  ULOP3.LUT UR14, UR6, 0xffff, URZ, 0xc0, !UPT ;  /* 0x0000ffff060e7892 */ /* 0x000fe2000f8ec0ff */
[----:B------:R-:W-:Y:S01]  /*13b0*/  UMOV UR13, UR5 ;  /* 0x00000005000d7c82 */ /* 0x000fe20008000000 */
[----:B------:R-:W-:Y:S01]  /*13c0*/  UMOV UR31, URZ ;  /* 0x000000ff001f7c82 */ /* 0x000fe20008000000 */
[----:B------:R-:W-:Y:S01]  /*13d0*/  UMOV UR29, URZ ;  /* 0x000000ff001d7c82 */ /* 0x000fe20008000000 */
[----:B------:R-:W-:Y:S01]  /*13e0*/  UMOV UR27, URZ ;  /* 0x000000ff001b7c82 */ /* 0x000fe20008000000 */
[----:B------:R-:W-:Y:S01]  /*13f0*/  UMOV UR44, URZ ;  /* 0x000000ff002c7c82 */ /* 0x000fe20008000000 */
[----:B------:R-:W-:Y:S01]  /*1400*/  UMOV UR40, URZ ;  /* 0x000000ff00287c82 */ /* 0x000fe20008000000 */
[----:B------:R-:W-:Y:S01]  /*1410*/  UMOV UR41, UR45 ;  /* 0x0000002d00297c82 */ /* 0x000fe20008000000 */
[----:B------:R-:W-:Y:S01]  /*1420*/  UMOV UR38, URZ ;  /* 0x000000ff00267c82 */ /* 0x000fe20008000000 */
[----:B------:R-:W-:Y:S01]  /*1430*/  UMOV UR39, UR45 ;  /* 0x0000002d00277c82 */ /* 0x000fe20008000000 */
[----:B------:R-:W-:Y:S01]  /*1440*/  UMOV UR36, URZ ;  /* 0x000000ff00247c82 */ /* 0x000fe20008000000 */
[----:B------:R-:W-:-:S05]  /*1450*/  UMOV UR37, UR45 ;  /* 0x0000002d00257c82 */ /* 0x000fca0008000000 */
.L_x_28:
[----:B------:R-:W-:Y:S01]  /*1460*/  USHF.L.U32 UR5, UR29, 0x1f, URZ ;  /* 0x0000001f1d057899 */ /* 0x000fe200080006ff */
[----:B------:R-:W-:Y:S01]  /*1470*/  SHF.L.U32 R3, R5, 0x1f, RZ ;  /* 0x0000001f05037819 */ /* 0x000fe200000006ff */
[----:B------:R-:W-:Y:S02]  /*1480*/  ULEA UR6, UR27, UR4, 0x3 ;  /* 0x000000041b067291 */ /* 0x000fe4000f8e18ff */
[----:B-1----:R-:W-:Y:S02]  /*1490*/  ULEA UR7, UR31, UR4, 0x3 ;  /* 0x000000041f077291 */ /* 0x002fe4000f8e18ff */
[----:B----4-:R-:W-:Y:S01]  /*14a0*/  MOV R0, UR5 ;  /* 0x0000000500007c02 */ /* 0x010fe20008000f00 */
[----:B------:R-:W-:Y:S02]  /*14b0*/  ULEA UR8, UR31, UR34, 0x7 ;  /* 0x000000221f087291 */ /* 0x000fe4000f8e38ff */
[----:B------:R-:W-:Y:S02]  /*14c0*/  ULEA.HI.SX32 UR13, UR33, UR13, 0x1d ;  /* 0x0000000d210d7291 */ /* 0x000fe4000f8feaff */
[----:B-----5:R1:W4:Y:S01]  /*14d0*/  SYNCS.PHASECHK.TRANS64.TRYWAIT P1, [UR6], R0 ;  /* 0x00000000ff0075a7 */ /* 0x0203220008021106 */
[----:B------:R-:W-:Y:S01]  /*14e0*/  UPLOP3.LUT UP2, UPT, UPT, UPT, UPT, 0x40, 0x4 ;  /* 0x000000000004789c */ /* 0x000fe20003f4e870 */
[----:B------:R-:W5:Y:S02]  /*14f0*/  SYNCS.PHASECHK.TRANS64.TRYWAIT P0, [UR7+0x60], R3 ;  /* 0x00006003ff0075a7 */ /* 0x000f640008001107 */
[----:B-1--45:R-:W-:Y:S08]  /*1500*/  @!P0 BRA `(.L_x_24) ;  /* 0x0000002c00388947 */ /* 0x032ff00003800000 */
.L_x_49:
[----:B------:R-:W-:-:S05]  /*1510*/  UMOV UR25, URZ ;  /* 0x000000ff00197c82 */ /* 0x000fca0008000000 */
.L_x_27:
[----:B------:R-:W-:Y:S02]  /*1520*/  USHF.L.U32 UR28, UR27, 0xa, URZ ;  /* 0x0000000a1b1c7899 */ /* 0x000fe400080006ff */
[----:B------:R-:W-:Y:S02]  /*1530*/  UIADD3 UR11, UPT, UPT, UR27, 0x1, URZ ;  /* 0x000000011b0b7890 */ /* 0x000fe4000fffe0ff */
[----:B------:R-:W-:Y:S02]  /*1540*/  UISETP.GT.U32.AND UP0, UPT, UR25, 0x3e, UPT ;  /* 0x0000003e1900788c */ /* 0x000fe4000bf04070 */
[----:B------:R-:W-:Y:S02]  /*1550*/  UIADD3 UR6, UPT, UPT, UR28, 0x6, URZ ;  /* 0x000000061c067890 */ /* 0x000fe4000fffe0ff */
[----:B------:R-:W-:Y:S02]  /*1560*/  ULEA UR5, UR27, UR4, 0x3 ;  /* 0x000000041b057291 */ /* 0x000fe4000f8e18ff */
[----:B------:R-:W-:Y:S01]  /*1570*/  UISETP.NE.AND UP1, UPT, UR11, 0x5, UPT ;  /* 0x000000050b00788c */ /* 0x000fe2000bf25270 */
[----:B------:R-:W-:Y:S01]  /*1580*/  PLOP3.LUT P0, PT, PT, PT, UP0, 0x80, 0x8 ;  /* 0x000000000008781c */ /* 0x000fe20003f0f008 */
[----:B----4-:R-:W-:Y:S02]  /*1590*/  UIADD3 UR48, UPT, UPT, UR28, UR10, URZ ;  /* 0x0000000a1c307290 */ /* 0x010fe4000fffe0ff */
[----:B------:R-:W-:Y:S02]  /*15a0*/  UIADD3 UR46, UPT, UPT, UR28, UR9, URZ ;  /* 0x000000091c2e7290 */ /* 0x000fe4000fffe0ff */
[----:B------:R-:W-:Y:S02]  /*15b0*/  UIADD3 UR42, UPT, UPT, UR10, 0x2, UR28 ;  /* 0x000000020a2a7890 */ /* 0x000fe4000fffe01c */
[----:B------:R-:W-:Y:S02]  /*15c0*/  UIADD3 UR32, UPT, UPT, UR9, 0x2, UR28 ;  /* 0x0000000209207890 */ /* 0x000fe4000fffe01c */
[----:B------:R-:W-:Y:S02]  /*15d0*/  UIADD3 UR30, UPT, UPT, UR10, 0x4, UR28 ;  /* 0x000000040a1e7890 */ /* 0x000fe4000fffe01c */
[----:B------:R-:W-:Y:S02]  /*15e0*/  UIADD3 UR26, UPT, UPT, UR6, UR10, URZ ;  /* 0x0000000a061a7290 */ /* 0x000fe4000fffe0ff */
[----:B------:R-:W-:Y:S02]  /*15f0*/  UIADD3 UR28, UPT, UPT, UR9, 0x4, UR28 ;  /* 0x00000004091c7890 */ /* 0x000fe4000fffe01c */
[----:B------:R-:W-:Y:S02]  /*1600*/  UIADD3 UR24, UPT, UPT, UR5, 0x28, URZ ;  /* 0x0000002805187890 */ /* 0x000fe4000fffe0ff */
[----:B------:R-:W-:Y:S02]  /*1610*/  USEL UR22, URZ, 0x1, UP1 ;  /* 0x00000001ff167887 */ /* 0x000fe40008800000 */
[----:B------:R-:W-:Y:S02]  /*1620*/  USEL UR27, UR11, URZ, UP1 ;  /* 0x000000ff0b1b7287 */ /* 0x000fe40008800000 */
[----:B------:R-:W-:Y:S01]  /*1630*/  UIADD3 UR6, UPT, UPT, UR6, UR9, URZ ;  /* 0x0000000906067290 */ /* 0x000fe2000fffe0ff */
[----:B------:R-:W-:Y:S01]  /*1640*/  UMOV UR49, 0x40004040 ;  /* 0x4000404000317882 */ /* 0x000fe20000000000 */
[----:B------:R-:W-:Y:S01]  /*1650*/  UMOV UR47, 0x40004040 ;  /* 0x40004040002f7882 */ /* 0x000fe20000000000 */
[----:B------:R-:W-:Y:S01]  /*1660*/  UMOV UR43, 0x40004040 ;  /* 0x40004040002b7882 */ /* 0x000fe20000000000 */
[----:B-----5:R-:W-:Y:S08]  /*1670*/  @P1 BRA `(.L_x_25) ;  /* 0x0000000000101947 */ /* 0x020ff00003800000 */
[----:B------:R-:W-:Y:S06]  /*1680*/  USHF.L.U32 UR11, UR29, 0x1f, URZ ;  /* 0x0000001f1d0b7899 */ /* 0x000fec00080006ff */
[----:B-1----:R-:W-:Y:S04]  /*1690*/  MOV R0, UR11 ;  /* 0x0000000b00007c02 */ /* 0x002fe80008000f00 */
[----:B------:R-:W1:Y:S02]  /*16a0*/  SYNCS.PHASECHK.TRANS64.TRYWAIT P1, [UR5], R0 ;  /* 0x00000000ff0075a7 */ /* 0x000e640008021105 */
[----:B-1----:R-:W-:Y:S05]  /*16b0*/  @!P1 BRA `(.L_x_26) ;  /* 0x0000002800ec9947 */ /* 0x002fea0003800000 */
.L_x_25:
[----:B------:R-:W-:Y:S01]  /*16c0*/  ULOP3.LUT UR29, UR29, UR22, URZ, 0x3c, !UPT ;  /* 0x000000161d1d7292 */ /* 0x000fe2000f8e3cff */
[----:B------:R-:W-:Y:S01]  /*16d0*/  PLOP3.LUT P1, PT, PT, PT, PT, 0x80, 0x8 ;  /* 0x000000000008781c */ /* 0x000fe20003f2f070 */
[----:B------:R-:W-:Y:S01]  /*16e0*/  @!UP0 ULEA UR11, UR27, UR4, 0x3 ;  /* 0x000000041b0b8291 */ /* 0x000fe2000f8e18ff */
[----:B------:R4:W-:Y:S01]  /*16f0*/  UTCHMMA gdesc[UR46], gdesc[UR48], tmem[UR8], tmem[UR44], idesc[UR45], UP2 ;  /* 0x00ff2c302e0075ea */ /* 0x0009e20009000008 */
[----:B------:R-:W-:Y:S02]  /*1700*/  @!UP0 USHF.L.U32 UR5, UR29, 0x1f, URZ ;  /* 0x0000001f1d058899 */ /* 0x000fe400080006ff */
[----:B------:R-:W-:Y:S01]  /*1710*/  UIADD3 UR25, UPT, UPT, UR25, 0x1, URZ ;  /* 0x0000000119197890 */ /* 0x000fe2000fffe0ff */
[----:B------:R-:W-:Y:S01]  /*1720*/  UMOV UR50, UR32 ;  /* 0x0000002000327c82 */ /* 0x000fe20008000000 */
[----:B------:R-:W-:Y:S01]  /*1730*/  UMOV UR51, 0x40004040 ;  /* 0x4000404000337882 */ /* 0x000fe20000000000 */
[----:B------:R-:W-:Y:S01]  /*1740*/  UMOV UR52, UR30 ;  /* 0x0000001e00347c82 */ /* 0x000fe20008000000 */
[----:B------:R-:W-:Y:S01]  /*1750*/  UMOV UR53, 0x40004040 ;  /* 0x4000404000357882 */ /* 0x000fe20000000000 */
[----:B------:R-:W-:Y:S01]  /*1760*/  UMOV UR54, UR28 ;  /* 0x0000001c00367c82 */ /* 0x000fe20008000000 */
[----:B------:R-:W-:Y:S01]  /*1770*/  UMOV UR55, 0x40004040 ;  /* 0x4000404000377882 */ /* 0x000fe20000000000 */
[----:B-1----:R-:W-:Y:S01]  /*1780*/  MOV R0, UR5 ;  /* 0x0000000500007c02 */ /* 0x002fe20008000f00 */
[----:B------:R4:W-:Y:S01]  /*1790*/  UTCHMMA gdesc[UR50], gdesc[UR42], tmem[UR8], tmem[UR40], idesc[UR41], UPT ;  /* 0x00ff282a320075ea */ /* 0x0009e2000b800008 */
[----:B------:R-:W-:Y:S01]  /*17a0*/  UMOV UR56, UR26 ;  /* 0x0000001a00387c82 */ /* 0x000fe20008000000 */
[----:B------:R-:W-:Y:S01]  /*17b0*/  UMOV UR57, 0x40004040 ;  /* 0x4000404000397882 */ /* 0x000fe20000000000 */
[----:B------:R-:W-:Y:S01]  /*17c0*/  UMOV UR58, UR6 ;  /* 0x00000006003a7c82 */ /* 0x000fe20008000000 */
[----:B------:R-:W-:Y:S01]  /*17d0*/  UMOV UR59, 0x40004040 ;  /* 0x40004040003b7882 */ /* 0x000fe20000000000 */
[----:B------:R4:W-:Y:S01]  /*17e0*/  UTCHMMA gdesc[UR54], gdesc[UR52], tmem[UR8], tmem[UR38], idesc[UR39], UPT ;  /* 0x00ff2634360075ea */ /* 0x0009e2000b800008 */
[----:B------:R4:W-:Y:S01]  /*17f0*/  UTCHMMA gdesc[UR58], gdesc[UR56], tmem[UR8], tmem[UR36], idesc[UR37], UPT ;  /* 0x00ff24383a0075ea */ /* 0x0009e2000b800008 */
[----:B------:R4:W-:Y:S01]  /*1800*/  UTCBAR.MULTICAST [UR24], URZ, UR23 ;  /* 0x000000ff180073e9 */ /* 0x0009e20008000817 */
[----:B------:R4:W5:Y:S01]  /*1810*/  @!P0 SYNCS.PHASECHK.TRANS64.TRYWAIT P1, [UR11], R0 ;  /* 0x00000000ff0085a7 */ /* 0x000962000802110b */
[----:B------:R-:W-:Y:S02]  /*1820*/  UISETP.NE.AND UP0, UPT, UR25, 0x40, UPT ;  /* 0x000000401900788c */ /* 0x000fe4000bf05270 */
[----:B------:R-:W-:Y:S07]  /*1830*/  UPLOP3.LUT UP2, UPT, UPT, UPT, UPT, 0x80, 0x8 ;  /* 0x000000000008789c */ /* 0x000fee0003f4f070 */
[----:B------:R-:W-:Y:S05]  /*1840*/  BRA.U UP0, `(.L_x_27) ;  /* 0xfffffffd00347547 */ /* 0x000fea000b83ffff */
[----:B------:R-:W-:Y:S02]  /*1850*/  UIADD3 UR7, UPT, UPT, UR7, 0x50, URZ ;  /* 0x0000005007077890 */ /* 0x000fe4000fffe0ff */
[----:B------:R-:W-:-:S04]  /*1860*/  UIADD3 UR31, UPT, UPT, UR31, 0x1, URZ ;  /* 0x000000011f1f7890 */ /* 0x000fc8000fffe0ff */
[----:B------:R-:W-:-:S03]  /*1870*/  UISETP.NE.AND UP0, UPT, UR31, 0x2, UPT ;  /* 0x000000021f00788c */ /* 0x000fc6000bf05270 */
[----:B------:R1:W-:Y:S01]  /*1880*/  UTCBAR.MULTICAST [UR7], URZ, UR14 ;  /* 0x000000ff070073e9 */ /* 0x0003e2000800080e */
[----:B------:R-:W-:Y:S02]  /*1890*/  USEL UR31, UR31, URZ, UP0 ;  /* 0x000000ff1f1f7287 */ /* 0x000fe40008000000 */
[----:B------:R-:W-:Y:S02]  /*18a0*/  USEL UR5, URZ, 0x1, UP0 ;  /* 0x00000001ff057887 */ /* 0x000fe40008000000 */
[----:B------:R-:W-:-:S04]  /*18b0*/  UISETP.GE.AND UP0, UPT, UR13, 0x80, UPT ;  /* 0x000000800d00788c */ /* 0x000fc8000bf06270 */
[----:B------:R-:W-:-:S05]  /*18c0*/  LOP3.LUT R5, R5, UR5, RZ, 0x3c, !PT ;  /* 0x0000000505057c12 */ /* 0x000fca000f8e3cff */
[----:B------:R-:W-:Y:S05]  /*18d0*/  BRA.U !UP0, `(.L_x_28) ;  /* 0xfffffff908e07547 */ /* 0x000fea000b83ffff */
[----:B------:R-:W-:-:S06]  /*18e0*/  UIADD3 UR31, UPT, UPT, UR31, 0x1, URZ ;  /* 0x000000011f1f7890 */ /* 0x000fcc000fffe0ff */
[----:B------:R-:W-:Y:S02]  /*18f0*/  MOV R6, UR31 ;  /* 0x0000001f00067c02 */ /* 0x000fe40008000f00 */
.L_x_23:
[----:B------:R-:W-:-:S04]  /*1900*/  ULOP3.LUT UR12, UR12, 0x1, URZ, 0xc0, !UPT ;  /* 0x000000010c0c7892 */ /* 0x000fc8000f8ec0ff */
[----:B------:R-:W-:-:S09]  /*1910*/  UISETP.NE.U32.AND UP0, UPT, UR12, 0x1, UPT ;  /* 0x000000010c00788c */ /* 0x000fd2000bf05070 */
[----:B------:R-:W-:Y:S05]  /*1920*/  BRA.U !UP0, `(.L_x_22) ;  /* 0x00000001082c7547 */ /* 0x000fea000b800000 */
[----:B----4-:R-:W4:Y:S01]  /*1930*/  S2R R0, SR_CgaCtaId ;  /* 0x0000000000007919 */ /* 0x010f220000008800 */
[----:B------:R-:W-:Y:S02]  /*1940*/  ISETP.NE.AND P0, PT, R6, 0x2, PT ;  /* 0x000000020600780c */ /* 0x000fe40003f05270 */
[----:B------:R-:W-:Y:S02]  /*1950*/  MOV R3, 0x400 ;  /* 0x0000040000037802 */ /* 0x000fe40000000f00 */
[----:B------:R-:W-:-:S04]  /*1960*/  SEL R4, RZ, 0x1, P0 ;  /* 0x00000001ff047807 */ /* 0x000fc80000000000 */
[----:B------:R-:W-:-:S05]  /*1970*/  LOP3.LUT R4, R5, R4, RZ, 0x3c, !PT ;  /* 0x0000000405047212 */ /* 0x000fca00078e3cff */
[----:B------:R-:W-:Y:S01]  /*1980*/  IMAD.U32 R4, R4, -0x80000000, RZ ;  /* 0x8000000004047824 */ /* 0x000fe200078e00ff */
[----:B----4-:R-:W-:Y:S02]  /*1990*/  LEA R0, R0, R3, 0x18 ;  /* 0x0000000300007211 */ /* 0x010fe400078ec0ff */
[----:B------:R-:W-:-:S05]  /*19a0*/  SEL R3, R6, RZ, P0 ;  /* 0x000000ff06037207 */ /* 0x000fca0000000000 */
[----:B------:R-:W-:-:S04]  /*19b0*/  IMAD R0, R3, 0x8, R0 ;  /* 0x0000000803007824 */ /* 0x000fc800078e0200 */
[----:B------:R-:W4:Y:S02]  /*19c0*/  SYNCS.PHASECHK.TRANS64.TRYWAIT P0, [R0+URZ+0x60], R4 ;  /* 0x00006004000075a7 */ /* 0x000f2400080011ff */
[----:B----4-:R-:W-:Y:S05]  /*19d0*/  @!P0 BRA `(.L_x_29) ;  /* 0x0000002800448947 */ /* 0x010fea0003800000 */
.L_x_22:
[----:B------:R-:W-:-:S06]  /*19e0*/  UISETP.GT.AND UP0, UPT, UR21, 0x3, UPT ;  /* 0x000000031500788c */ /* 0x000fcc000bf04270 */
[----:B------:R-:W-:-:S13]  /*19f0*/  PLOP3.LUT P0, PT, PT, PT, UP0, 0x80, 0x8 ;  /* 0x000000000008781c */ /* 0x000fda0003f0f008 */
[----:B-12345:R-:W-:Y:S05]  /*1a00*/  @P0 EXIT ;  /* 0x000000000000094d */ /* 0x03efea0003800000 */
[----:B------:R-:W-:-:S09]  /*1a10*/  UISETP.NE.AND UP0, UPT, UR21, URZ, UPT ;  /* 0x000000ff1500728c */ /* 0x000fd2000bf05270 */
[----:B------:R-:W-:Y:S05]  /*1a20*/  BRA.U UP0, `(.L_x_30) ;  /* 0x0000000100b87547 */ /* 0x000fea000b800000 */
[----:B------:R-:W1:Y:S01]  /*1a30*/  S2UR UR6, SR_CgaCtaId ;  /* 0x00000000000679c3 */ /* 0x000e620000008800 */
[----:B------:R-:W-:Y:S01]  /*1a40*/  NOP ;  /* 0x0000000000007918 */ /* 0x000fe20000000000 */
[----:B------:R-:W-:Y:S01]  /*1a50*/  UMOV UR4, 0x40 ;  /* 0x0000004000047882 */ /* 0x000fe20000000000 */
[----:B------:R-:W-:Y:S01]  /*1a60*/  UMOV UR5, 0x400 ;  /* 0x0000040000057882 */ /* 0x000fe20000000000 */
[----:B-1----:R-:W-:Y:S02]  /*1a70*/  ULEA UR4, UR6, UR4, 0x18 ;  /* 0x0000000406047291 */ /* 0x002fe4000f8ec0ff */
[----:B------:R-:W-:-:S07]  /*1a80*/  ULEA UR5, UR6, UR5, 0x18 ;  /* 0x0000000506057291 */ /* 0x000fce000f8ec0ff */
[----:B------:R-:W1:Y:S02]  /*1a90*/  LDS.U8 R0, [UR4] ;  /* 0x00000004ff007984 */ /* 0x000e640008000000 */
[----:B-1----:R-:W-:-:S13]  /*1aa0*/  ISETP.NE.AND P0, PT, R0, RZ, PT ;  /* 0x000000ff0000720c */ /* 0x002fda0003f05270 */
[----:B------:R-:W-:Y:S05]  /*1ab0*/  @P0 BRA `(.L_x_31) ;  /* 0x00000000007c0947 */ /* 0x000fea0003800000 */
[----:B------:R-:W-:-:S13]  /*1ac0*/  ELECT P0, URZ, PT ;  /* 0x0000000000ff782f */ /* 0x000fda0003800000 */
[----:B------:R-:W-:Y:S05]  /*1ad0*/  @!P0 BRA `(.L_x_32) ;  /* 0x0000000000848947 */ /* 0x000fea0003800000 */
[----:B------:R-:W-:Y:S01]  /*1ae0*/  UMOV UR4, 0x8 ;  /* 0x0000000800047882 */ /* 0x000fe20000000000 */
[----:B------:R-:W-:-:S04]  /*1af0*/  IMAD.MOV.U32 R3, RZ, RZ, 0xff ;  /* 0x000000ffff037424 */ /* 0x000fc800078e00ff */
[----:B------:R-:W-:Y:S04]  /*1b00*/  DEPBAR.LE SB1, 0x36 ;  /* 0x00009d800000791a */ /* 0x000fe80000000000 */
[----:B------:R-:W1:Y:S02]  /*1b10*/  UTCATOMSWS.FIND_AND_SET.ALIGN UP0, UR4, UR4 ;  /* 0x00000004000475e3 */ /* 0x000e640008000800 */
[----:B-1----:R-:W-:Y:S01]  /*1b20*/  PLOP3.LUT P0, PT, PT, PT, UP0, 0x80, 0x8 ;  /* 0x000000000008781c */ /* 0x002fe20003f0f008 */
[----:B------:R-:W-:-:S03]  /*1b30*/  IMAD.U32 R4, RZ, RZ, UR4 ;  /* 0x00000004ff047e24 */ /* 0x000fc6000f8e00ff */
[----:B------:R-:W-:-:S04]  /*1b40*/  SEL R0, RZ, 0xffffffff, !P0 ;  /* 0xffffffffff007807 */ /* 0x000fc80004000000 */
[----:B------:R-:W-:Y:S01]  /*1b50*/  ISETP.NE.AND P0, PT, R0, RZ, PT ;  /* 0x000000ff0000720c */ /* 0x000fe20003f05270 */
[----:B------:R-:W-:-:S12]  /*1b60*/  IMAD.MOV.U32 R0, RZ, RZ, 0x1 ;  /* 0x00000001ff007424 */ /* 0x000fd800078e00ff */
[----:B------:R-:W-:Y:S05]  /*1b70*/  @P0 BRA `(.L_x_33) ;  /* 0x0000000000240947 */ /* 0x000fea0003800000 */
.L_x_34:
[----:B------:R-:W-:Y:S05]  /*1b80*/  NANOSLEEP 0x64 ;  /* 0x000000640000795d */ /* 0x000fea0003800000 */
[----:B------:R-:W-:-:S05]  /*1b90*/  UMOV UR4, 0x8 ;  /* 0x0000000800047882 */ /* 0x000fca0000000000 */
[----:B------:R-:W-:Y:S04]  /*1ba0*/  DEPBAR.LE SB1, 0x36 ;  /* 0x00009d800000791a */ /* 0x000fe80000000000 */
[----:B------:R-:W1:Y:S02]  /*1bb0*/  UTCATOMSWS.FIND_AND_SET.ALIGN UP0, UR4, UR4 ;  /* 0x00000004000475e3 */ /* 0x000e640008000800 */
[----:B-1----:R-:W-:-:S04]  /*1bc0*/  PLOP3.LUT P0, PT, PT, PT, UP0, 0x80, 0x8 ;  /* 0x000000000008781c */ /* 0x002fc80003f0f008 */
[----:B------:R-:W-:-:S04]  /*1bd0*/  SEL R4, RZ, 0xffffffff, !P0 ;  /* 0xffffffffff047807 */ /* 0x000fc80004000000 */
[----:B------:R-:W-:Y:S01]  /*1be0*/  ISETP.NE.AND P0, PT, R4, RZ, PT ;  /* 0x000000ff0400720c */ /* 0x000fe20003f05270 */
[----:B------:R-:W-:-:S12]  /*1bf0*/  IMAD.U32 R4, RZ, RZ, UR4 ;  /* 0x00000004ff047e24 */ /* 0x000fd8000f8e00ff */
[----:B------:R-:W-:Y:S05]  /*1c00*/  @!P0 BRA `(.L_x_34) ;  /* 0xfffffffc00dc8947 */ /* 0x000fea000383ffff */
.L_x_33:
[C---:B------:R-:W-:Y:S01]  /*1c10*/  VIADD R5, R4.reuse, 0x10 ;  /* 0x0000001004057836 */ /* 0x040fe20000000000 */
[----:B------:R-:W-:Y:S01]  /*1c20*/  UMOV UR4, 0x50 ;  /* 0x0000005000047882 */ /* 0x000fe20000000000 */
[----:B------:R-:W-:Y:S01]  /*1c30*/  SHF.L.U32 R3, R3, R4, RZ ;  /* 0x0000000403037219 */ /* 0x000fe200000006ff */
[----:B------:R-:W-:Y:S01]  /*1c40*/  ULEA UR4, UR6, UR4, 0x18 ;  /* 0x0000000406047291 */ /* 0x000fe2000f8ec0ff */
[----:B------:R-:W-:Y:S01]  /*1c50*/  IMAD.SHL.U32 R4, R4, 0x20, RZ ;  /* 0x0000002004047824 */ /* 0x000fe200078e00ff */
[----:B------:R-:W-:-:S04]  /*1c60*/  SHF.L.U32 R0, R0, R5, RZ ;  /* 0x0000000500007219 */ /* 0x000fc800000006ff */
[----:B------:R-:W-:-:S05]  /*1c70*/  LOP3.LUT R0, R0, R3, RZ, 0xfc, !PT ;  /* 0x0000000300007212 */ /* 0x000fca00078efcff */
[----:B------:R1:W-:Y:S04]  /*1c80*/  ATOMS.OR RZ, [UR4], R0 ;  /* 0x00000000ffff798c */ /* 0x0003e8000b000004 */
[----:B------:R1:W-:Y:S01]  /*1c90*/  STS [UR5+0x78], R4 ;  /* 0x00007804ff007988 */ /* 0x0003e20008000805 */
[----:B------:R-:W-:Y:S05]  /*1ca0*/  BRA `(.L_x_32) ;  /* 0x0000000000107947 */ /* 0x000fea0003800000 */
.L_x_31:
[----:B------:R-:W-:Y:S02]  /*1cb0*/  MOV R0, 0xffffffff ;  /* 0xffffffff00007802 */ /* 0x000fe40000000f00 */
[----:B------:R-:W-:-:S03]  /*1cc0*/  MOV R4, 0x1cf0 ;  /* 0x00001cf000047802 */ /* 0x000fc60000000f00 */
[----:B------:R1:W-:Y:S04]  /*1cd0*/  STS [UR5+0x78], R0 ;  /* 0x00007800ff007988 */ /* 0x0003e80008000805 */
[----:B-1----:R-:W-:Y:S05]  /*1ce0*/  CALL.REL.NOINC `($__internal_1_$__cuda_sm10x_tcgen05_guardrail_trap_phase_invalid_during_alloc) ;  /* 0x0000002400c07944 */ /* 0x002fea0003c00000 */
.L_x_32:
[----:B------:R-:W-:Y:S05]  /*1cf0*/  WARPSYNC.ALL ;  /* 0x0000000000007948 */ /* 0x000fea0003800000 */
[----:B------:R-:W-:Y:S01]  /*1d00*/  NOP ;  /* 0x0000000000007918 */ /* 0x000fe20000000000 */
.L_x_30:
[----:B------:R-:W2:Y:S08]  /*1d10*/  S2UR UR8, SR_CgaCtaId ;  /* 0x00000000000879c3 */ /* 0x000eb00000008800 */
[----:B------:R-:W-:Y:S06]  /*1d20*/  BAR.SYNC.DEFER_BLOCKING 0x2, 0xa0 ;  /* 0x0082800000007b1d */ /* 0x000fec0000010000 */
[----:B------:R-:W-:-:S02]  /*1d30*/  UMOV UR4, 0x400 ;  /* 0x0000040000047882 */ /* 0x000fc40000000000 */
[----:B------:R-:W3:Y:S01]  /*1d40*/  S2UR UR28, SR_CTAID.Z ;  /* 0x00000000001c79c3 */ /* 0x000ee20000002700 */
[----:B--2---:R-:W-:Y:S02]  /*1d50*/  ULEA UR8, UR8, UR4, 0x18 ;  /* 0x0000000408087291 */ /* 0x004fe4000f8ec0ff */
[----:B---3--:R-:W-:-:S07]  /*1d60*/  UISETP.GT.U32.AND UP0, UPT, UR28, 0x7f, UPT ;  /* 0x0000007f1c00788c */ /* 0x008fce000bf04070 */
[----:B-1----:R-:W1:Y:S02]  /*1d70*/  LDS R0, [UR8+0x78] ;  /* 0x00007808ff007984 */ /* 0x002e640008000800 */
[----:B-1----:R-:W-:Y:S01]  /*1d80*/  R2UR UR29, R0 ;  /* 0x00000000001d72ca */ /* 0x002fe200000e0000 */
[----:B------:R-:W-:-:S14]  /*1d90*/  BRA.U UP0, `(.L_x_35) ;  /* 0x0000002100007547 */ /* 0x000fdc000b800000 */
[----:B------:R-:W1:Y:S01]  /*1da0*/  LDCU.64 UR4, c[0x0][0x5c0] ;  /* 0x0000b800ff0477ac */ /* 0x000e620008000a00 */
[----:B------:R-:W-:Y:S01]  /*1db0*/  SHF.R.U32.HI R0, RZ, 0x5, R2 ;  /* 0x00000005ff007819 */ /* 0x000fe20000011602 */
[----:B------:R-:W-:Y:S01]  /*1dc0*/  IMAD.SHL.U32 R3, R2, 0x40, RZ ;  /* 0x0000004002037824 */ /* 0x000fe200078e00ff */
[----:B------:R-:W2:Y:S01]  /*1dd0*/  S2UR UR22, SR_CTAID.X ;  /* 0x00000000001679c3 */ /* 0x000ea20000002500 */
[----:B------:R-:W-:Y:S01]  /*1de0*/  UMOV UR9, 0x400 ;  /* 0x0000040000097882 */ /* 0x000fe20000000000 */
[----:B------:R-:W-:Y:S01]  /*1df0*/  R2UR UR21, R0 ;  /* 0x00000000001572ca */ /* 0x000fe200000e0000 */
[----:B------:R-:W3:Y:S01]  /*1e00*/  LDCU.64 UR30, c[0x0][0x348] ;  /* 0x00006900ff1e77ac */ /* 0x000ee20008000a00 */
[----:B------:R-:W-:Y:S01]  /*1e10*/  LOP3.LUT R3, R3, 0x7c0, RZ, 0xc0, !PT ;  /* 0x000007c003037812 */ /* 0x000fe200078ec0ff */
[----:B------:R-:W-:Y:S01]  /*1e20*/  UMOV UR25, URZ ;  /* 0x000000ff00197c82 */ /* 0x000fe20008000000 */
[----:B------:R-:W-:Y:S01]  /*1e30*/  UMOV UR24, URZ ;  /* 0x000000ff00187c82 */ /* 0x000fe20008000000 */
[----:B-1----:R-:W-:-:S08]  /*1e40*/  UIMAD.WIDE.U32 UR6, UR28, UR5, URZ ;  /* 0x000000051c0672a5 */ /* 0x002fd0000f8e00ff */
[----:B------:R-:W-:Y:S01]  /*1e50*/  IMAD.U32 R0, RZ, RZ, UR21 ;  /* 0x00000015ff007e24 */ /* 0x000fe2000f8e00ff */
[----:B------:R-:W-:Y:S02]  /*1e60*/  ULEA UR26, UR21, UR29, 0x15 ;  /* 0x0000001d151a7291 */ /* 0x000fe4000f8ea8ff */
[----:B------:R-:W-:Y:S01]  /*1e70*/  UIADD3 UR5, UPT, UPT, UR28, -UR7, URZ ;  /* 0x800000071c057290 */ /* 0x000fe2000fffe0ff */
[----:B------:R-:W-:-:S03]  /*1e80*/  IMAD R0, R0, 0x800, R3 ;  /* 0x0000080000007824 */ /* 0x000fc600078e0203 */
[----:B------:R-:W-:Y:S01]  /*1e90*/  USHF.R.U32.HI UR5, URZ, UR20, UR5 ;  /* 0x00000014ff057299 */ /* 0x000fe20008011605 */
[----:B------:R-:W-:Y:S01]  /*1ea0*/  VIADD R0, R0, UR8 ;  /* 0x0000000800007c36 */ /* 0x000fe20008000000 */
[----:B--2---:R-:W-:Y:S01]  /*1eb0*/  USHF.L.U32 UR22, UR22, 0x7, URZ ;  /* 0x0000000716167899 */ /* 0x004fe200080006ff */
[----:B------:R-:W1:Y:S02]  /*1ec0*/  LDCU UR6, c[0x0][0x5d0] ;  /* 0x0000ba00ff0677ac */ /* 0x000e640008000800 */
[C---:B------:R-:W-:Y:S02]  /*1ed0*/  VIADD R3, R0.reuse, 0x8420 ;  /* 0x0000842000037836 */ /* 0x040fe40000000000 */
[C---:B------:R-:W-:Y:S01]  /*1ee0*/  VIADD R2, R0.reuse, 0x8430 ;  /* 0x0000843000027836 */ /* 0x040fe20000000000 */
[----:B------:R-:W-:Y:S01]  /*1ef0*/  UIADD3 UR5, UPT, UPT, UR7, UR5, URZ ;  /* 0x0000000507057290 */ /* 0x000fe2000fffe0ff */
[C---:B------:R-:W-:Y:S01]  /*1f00*/  VIADD R4, R0.reuse, 0x430 ;  /* 0x0000043000047836 */ /* 0x040fe20000000000 */
[----:B------:R-:W-:Y:S01]  /*1f10*/  SHF.R.U32.HI R72, RZ, 0x3, R3 ;  /* 0x00000003ff487819 */ /* 0x000fe20000011603 */
[C---:B------:R-:W-:Y:S01]  /*1f20*/  VIADD R5, R0.reuse, 0x400 ;  /* 0x0000040000057836 */ /* 0x040fe20000000000 */
[----:B------:R-:W-:Y:S01]  /*1f30*/  USHF.R.U32.HI UR14, URZ, UR19, UR5 ;  /* 0x00000013ff0e7299 */ /* 0x000fe20008011605 */
[----:B------:R-:W-:Y:S01]  /*1f40*/  SHF.R.U32.HI R73, RZ, 0x3, R2 ;  /* 0x00000003ff497819 */ /* 0x000fe20000011602 */
[----:B------:R-:W-:Y:S01]  /*1f50*/  VIADD R7, R0, 0x420 ;  /* 0x0000042000077836 */ /* 0x000fe20000000000 */
[----:B------:R-:W-:Y:S01]  /*1f60*/  LOP3.LUT R72, R3, 0x30, R72, 0x78, !PT ;  /* 0x0000003003487812 */ /* 0x000fe200078e7848 */
[----:B------:R-:W-:Y:S01]  /*1f70*/  UIADD3 UR14, UPT, UPT, -UR14, URZ, URZ ;  /* 0x000000ff0e0e7290 */ /* 0x000fe2000fffe1ff */
[----:B------:R-:W-:Y:S01]  /*1f80*/  LOP3.LUT R73, R2, 0x30, R73, 0x78, !PT ;  /* 0x0000003002497812 */ /* 0x000fe200078e7849 */
[C---:B------:R-:W-:Y:S01]  /*1f90*/  VIADD R3, R0.reuse, 0x8400 ;  /* 0x0000840000037836 */ /* 0x040fe20000000000 */
[----:B------:R-:W-:Y:S01]  /*1fa0*/  SHF.R.U32.HI R69, RZ, 0x3, R4 ;  /* 0x00000003ff457819 */ /* 0x000fe20000011604 */
[----:B------:R-:W-:Y:S01]  /*1fb0*/  UIMAD UR14, UR4, UR14, UR28 ;  /* 0x0000000e040e72a4 */ /* 0x000fe2000f8e021c */
[C---:B------:R-:W-:Y:S01]  /*1fc0*/  VIADD R2, R0.reuse, 0x8410 ;  /* 0x0000841000027836 */ /* 0x040fe20000000000 */
[----:B------:R-:W2:Y:S01]  /*1fd0*/  LDCU.64 UR4, c[0x0][0x5d8] ;  /* 0x0000bb00ff0477ac */ /* 0x000ea20008000a00 */
[----:B------:R-:W-:Y:S01]  /*1fe0*/  SHF.R.U32.HI R70, RZ, 0x3, R3 ;  /* 0x00000003ff467819 */ /* 0x000fe20000011603 */
[----:B------:R-:W-:Y:S01]  /*1ff0*/  VIADD R0, R0, 0x410 ;  /* 0x0000041000007836 */ /* 0x000fe20000000000 */
[----:B------:R-:W-:Y:S01]  /*2000*/  SHF.R.U32.HI R68, RZ, 0x3, R7 ;  /* 0x00000003ff447819 */ /* 0x000fe20000011607 */
[----:B-1----:R-:W-:Y:S01]  /*2010*/  UIMAD.WIDE.U32 UR6, UR14, UR6, URZ ;  /* 0x000000060e0672a5 */ /* 0x002fe2000f8e00ff */
[----:B------:R-:W-:Y:S01]  /*2020*/  SHF.R.U32.HI R71, RZ, 0x3, R2 ;  /* 0x00000003ff477819 */ /* 0x000fe20000011602 */
[----:B------:R-:W-:Y:S01]  /*2030*/  ULOP3.LUT UR22, UR22, 0x180, URZ, 0xc0, !UPT ;  /* 0x0000018016167892 */ /* 0x000fe2000f8ec0ff */
[----:B------:R-:W-:Y:S01]  /*2040*/  LOP3.LUT R70, R3, 0x30, R70, 0x78, !PT ;  /* 0x0000003003467812 */ /* 0x000fe200078e7846 */
[----:B------:R-:W-:Y:S01]  /*2050*/  UIADD3 UR6, UPT, UPT, UR14, -UR7, URZ ;  /* 0x800000070e067290 */ /* 0x000fe2000fffe0ff */
[----:B------:R-:W-:-:S02]  /*2060*/  LOP3.LUT R71, R2, 0x30, R71, 0x78, !PT ;  /* 0x0000003002477812 */ /* 0x000fc400078e7847 */
[----:B------:R-:W-:Y:S01]  /*2070*/  SHF.R.U32.HI R3, RZ, 0x3, R0 ;  /* 0x00000003ff037819 */ /* 0x000fe20000011600 */
[----:B------:R-:W-:Y:S01]  /*2080*/  USHF.R.U32.HI UR6, URZ, UR18, UR6 ;  /* 0x00000012ff067299 */ /* 0x000fe20008011606 */
[----:B------:R-:W-:Y:S02]  /*2090*/  SHF.R.U32.HI R2, RZ, 0x3, R5 ;  /* 0x00000003ff027819 */ /* 0x000fe40000011605 */
[----:B------:R-:W-:Y:S01]  /*20a0*/  LOP3.LUT R3, R0, 0x30, R3, 0x78, !PT ;  /* 0x0000003000037812 */ /* 0x000fe200078e7803 */
[----:B------:R-:W-:Y:S01]  /*20b0*/  UIADD3 UR6, UPT, UPT, UR7, UR6, URZ ;  /* 0x0000000607067290 */ /* 0x000fe2000fffe0ff */
[----:B------:R-:W-:Y:S01]  /*20c0*/  LOP3.LUT R69, R4, 0x30, R69, 0x78, !PT ;  /* 0x0000003004457812 */ /* 0x000fe200078e7845 */
[----:B------:R-:W-:Y:S01]  /*20d0*/  IMAD.MOV.U32 R0, RZ, RZ, RZ ;  /* 0x000000ffff007224 */ /* 0x000fe200078e00ff */
[----:B------:R-:W-:Y:S01]  /*20e0*/  LOP3.LUT R68, R7, 0x30, R68, 0x78, !PT ;  /* 0x0000003007447812 */ /* 0x000fe200078e7844 */
[----:B------:R-:W-:Y:S01]  /*20f0*/  USHF.R.U32.HI UR6, URZ, UR17, UR6 ;  /* 0x00000011ff067299 */ /* 0x000fe20008011606 */
[----:B------:R-:W-:-:S03]  /*2100*/  LOP3.LUT R2, R5, 0x30, R2, 0x78, !PT ;  /* 0x0000003005027812 */ /* 0x000fc600078e7802 */
[----:B--2---:R-:W-:-:S07]  /*2110*/  UIMAD.WIDE.U32 UR10, UR6, UR5, URZ ;  /* 0x00000005060a72a5 */ /* 0x004fce000f8e00ff */
[----:B------:R-:W-:Y:S02]  /*2120*/  UMOV UR7, UR11 ;  /* 0x0000000b00077c82 */ /* 0x000fe40008000000 */
[----:B------:R-:W-:Y:S02]  /*2130*/  UIADD3 UR5, UPT, UPT, UR6, -UR7, URZ ;  /* 0x8000000706057290 */ /* 0x000fe4000fffe0ff */
[----:B------:R-:W1:Y:S01]  /*2140*/  LDCU UR11, c[0x0][0x374] ;  /* 0x00006e80ff0b77ac */ /* 0x000e620008000800 */
[----:B------:R-:W1:Y:S01]  /*2150*/  LDCU UR10, c[0x0][0x370] ;  /* 0x00006e00ff0a77ac */ /* 0x000e620008000800 */
[----:B------:R-:W-:Y:S01]  /*2160*/  USHF.R.U32.HI UR5, URZ, UR15, UR5 ;  /* 0x0000000fff057299 */ /* 0x000fe20008011605 */
[----:B------:R-:W2:Y:S03]  /*2170*/  LDCU UR8, c[0x0][0x378] ;  /* 0x00006f00ff0877ac */ /* 0x000ea60008000800 */
[----:B------:R-:W-:Y:S01]  /*2180*/  UIADD3 UR5, UPT, UPT, UR7, UR5, URZ ;  /* 0x0000000507057290 */ /* 0x000fe2000fffe0ff */
[----:B------:R-:W4:Y:S03]  /*2190*/  S2UR UR7, SR_CgaCtaId ;  /* 0x00000000000779c3 */ /* 0x000f260000008800 */
[----:B------:R-:W-:-:S04]  /*21a0*/  USHF.R.U32.HI UR5, URZ, UR16, UR5 ;  /* 0x00000010ff057299 */ /* 0x000fc80008011605 */
[----:B------:R-:W-:Y:S02]  /*21b0*/  UIADD3 UR5, UPT, UPT, -UR5, URZ, URZ ;  /* 0x000000ff05057290 */ /* 0x000fe4000fffe1ff */
[----:B-1----:R-:W-:Y:S01]  /*21c0*/  UIMAD UR10, UR11, UR10, URZ ;  /* 0x0000000a0b0a72a4 */ /* 0x002fe2000f8e02ff */
[----:B------:R-:W1:Y:S01]  /*21d0*/  S2UR UR11, SR_CTAID.Y ;  /* 0x00000000000b79c3 */ /* 0x000e620000002600 */
[----:B------:R-:W-:Y:S02]  /*21e0*/  UIMAD UR4, UR4, UR5, UR6 ;  /* 0x00000005040472a4 */ /* 0x000fe4000f8e0206 */
[----:B--2---:R-:W-:Y:S02]  /*21f0*/  UIMAD UR8, UR10, UR8, URZ ;  /* 0x000000080a0872a4 */ /* 0x004fe4000f8e02ff */
[----:B------:R-:W-:Y:S02]  /*2200*/  UIADD3 UR6, UPT, UPT, -UR6, URZ, URZ ;  /* 0x000000ff06067290 */ /* 0x000fe4000fffe1ff */
[----:B------:R-:W-:Y:S01]  /*2210*/  USHF.R.S32.HI UR27, URZ, 0x1f, UR8 ;  /* 0x0000001fff1b7899 */ /* 0x000fe20008011408 */
[----:B------:R-:W2:Y:S03]  /*2220*/  LDCU UR5, c[0x0][0x5cc] ;  /* 0x0000b980ff0577ac */ /* 0x000ea60008000800 */
[----:B------:R-:W-:-:S02]  /*2230*/  ULEA.HI UR27, UR27, UR8, URZ, 0x3 ;  /* 0x000000081b1b7291 */ /* 0x000fc4000f8f18ff */
[----:B----4-:R-:W-:Y:S02]  /*2240*/  ULEA UR7, UR7, UR9, 0x18 ;  /* 0x0000000907077291 */ /* 0x010fe4000f8ec0ff */
[----:B-123--:R-:W-:-:S12]  /*2250*/  UIMAD UR14, UR5, UR6, UR14 ;  /* 0x00000006050e72a4 */ /* 0x00efd8000f8e020e */
.L_x_39:
[----:B------:R-:W-:Y:S01]  /*2260*/  ULEA UR23, UR24, UR7, 0x3 ;  /* 0x0000000718177291 */ /* 0x000fe2000f8e18ff */
[----:B------:R-:W-:Y:S01]  /*2270*/  SHF.L.U32 R6, R0, 0x1f, RZ ;  /* 0x0000001f00067819 */ /* 0x000fe200000006ff */
[----:B------:R-:W1:Y:S01]  /*2280*/  S2UR UR32, SR_CgaCtaId ;  /* 0x00000000002079c3 */ /* 0x000e620000008800 */
[----:B------:R-:W-:Y:S02]  /*2290*/  UIADD3 UR38, UP1, UPT, UR30, 0x140, URZ ;  /* 0x000001401e267890 */ /* 0x000fe4000ff3e0ff */
[----:B------:R-:W-:Y:S02]  /*22a0*/  UIADD3 UR34, UPT, UPT, UR4, UR4, URZ ;  /* 0x0000000404227290 */ /* 0x000fe4000fffe0ff */
[----:B------:R-:W-:Y:S01]  /*22b0*/  UIADD3 UR36, UP0, UPT, UR30, 0x1c0, URZ ;  /* 0x000001c01e247890 */ /* 0x000fe2000ff1e0ff */
[----:B------:R-:W-:Y:S01]  /*22c0*/  UMOV UR4, 0x400 ;  /* 0x0000040000047882 */ /* 0x000fe20000000000 */
[----:B------:R-:W2:Y:S01]  /*22d0*/  SYNCS.PHASECHK.TRANS64.TRYWAIT P0, [UR23+0x50], R6 ;  /* 0x00005006ff0075a7 */ /* 0x000ea20008001117 */
[----:B------:R-:W-:-:S02]  /*22e0*/  UIADD3.X UR39, UPT, UPT, URZ, UR31, URZ, UP1, !UPT ;  /* 0x0000001fff277290 */ /* 0x000fc40008ffe4ff */
[----:B------:R-:W-:Y:S01]  /*22f0*/  ULEA UR33, UR24, UR26, 0x7 ;  /* 0x0000001a18217291 */ /* 0x000fe2000f8e38ff */
[----:B------:R-:W3:Y:S01]  /*2300*/  LDCU UR35, c[0x0][0x5e4] ;  /* 0x0000bc80ff2377ac */ /* 0x000ee20008000800 */
[----:B------:R-:W-:Y:S02]  /*2310*/  ULEA UR14, UR14, UR22, 0x9 ;  /* 0x000000160e0e7291 */ /* 0x000fe4000f8e48ff */
[----:B------:R-:W-:Y:S02]  /*2320*/  ULOP3.LUT UR34, UR34, 0x1, UR11, 0xf8, !UPT ;  /* 0x0000000122227892 */ /* 0x000fe4000f8ef80b */
[----:B------:R-:W-:Y:S02]  /*2330*/  UIADD3.X UR37, UPT, UPT, URZ, UR31, URZ, UP0, !UPT ;  /* 0x0000001fff257290 */ /* 0x000fe400087fe4ff */
[----:B------:R-:W-:Y:S02]  /*2340*/  UPLOP3.LUT UP1, UPT, UPT, UPT, UPT, 0x80, 0x8 ;  /* 0x000000000008789c */ /* 0x000fe40003f2f070 */
[----:B-1----:R-:W-:Y:S01]  /*2350*/  ULEA UR32, UR32, UR4, 0x18 ;  /* 0x0000000420207291 */ /* 0x002fe2000f8ec0ff */
[----:B--23--:R-:W-:Y:S11]  /*2360*/  @!P0 BRA `(.L_x_36) ;  /* 0x0000001c00f88947 */ /* 0x00cff60003800000 */
.L_x_53:
[----:B------:R-:W-:-:S05]  /*2370*/  UMOV UR5, URZ ;  /* 0x000000ff00057c82 */ /* 0x000fca0008000000 */
.L_x_38:
[----:B------:R-:W-:Y:S02]  /*2380*/  USHF.L.U32 UR13, UR5, 0x5, URZ ;  /* 0x00000005050d7899 */ /* 0x000fe400080006ff */
[----:B------:R-:W-:Y:S02]  /*2390*/  USHF.R.U32.HI UR6, URZ, 0x1, UR5 ;  /* 0x00000001ff067899 */ /* 0x000fe40008011605 */
[----:B------:R-:W-:Y:S02]  /*23a0*/  UIADD3 UR4, UPT, UPT, UR33, UR13, URZ ;  /* 0x0000000d21047290 */ /* 0x000fe4000fffe0ff */
[----:B------:R-:W-:Y:S02]  /*23b0*/  ULEA UR6, UR25, UR6, 0x2 ;  /* 0x0000000619067291 */ /* 0x000fe4000f8e10ff */
[----:B------:R-:W-:-:S05]  /*23c0*/  UISETP.NE.AND UP0, UPT, UR21, URZ, UPT ;  /* 0x000000ff1500728c */ /* 0x000fca000bf05270 */
[----:B---3--:R-:W2:Y:S01]  /*23d0*/  LDTM.x32 R36, tmem[UR4+0x20] ;  /* 0x00002004002479ee */ /* 0x008ea200082c0000 */
[----:B-1----:R-:W1:Y:S01]  /*23e0*/  LDTM.x32 R4, tmem[UR4] ;  /* 0x00000004000479ee */ /* 0x002e6200082c0000 */
[----:B------:R-:W-:-:S04]  /*23f0*/  ULEA UR4, UR25, UR5, 0x2 ;  /* 0x0000000519047291 */ /* 0x000fc8000f8e10ff */
[----:B------:R-:W-:-:S04]  /*2400*/  USHF.R.S32.HI UR12, URZ, 0x1f, UR4 ;  /* 0x0000001fff0c7899 */ /* 0x000fc80008011404 */
[----:B------:R-:W-:-:S04]  /*2410*/  ULEA.HI UR12, UR12, UR4, URZ, 0x2 ;  /* 0x000000040c0c7291 */ /* 0x000fc8000f8f10ff */
[----:B------:R-:W-:-:S04]  /*2420*/  ULOP3.LUT UR12, UR12, 0xfffffffc, URZ, 0xc0, !UPT ;  /* 0xfffffffc0c0c7892 */ /* 0x000fc8000f8ec0ff */
[----:B------:R-:W-:Y:S02]  /*2430*/  UIADD3 UR12, UPT, UPT, UR4, -UR12, URZ ;  /* 0x8000000c040c7290 */ /* 0x000fe4000fffe0ff */
[----:B------:R-:W-:Y:S01]  /*2440*/  UIADD3 UR4, UPT, UPT, UR4, 0x1, URZ ;  /* 0x0000000104047890 */ /* 0x000fe2000fffe0ff */
[----:B--2---:R-:W-:Y:S01]  /*2450*/  FMUL R53, R53, UR35 ;  /* 0x0000002335357c20 */ /* 0x004fe20008400000 */
[----:B-1----:R-:W-:Y:S01]  /*2460*/  FMUL R9, R9, UR35 ;  /* 0x0000002309097c20 */ /* 0x002fe20008400000 */
[----:B------:R-:W-:Y:S01]  /*2470*/  FMUL R8, R8, UR35 ;  /* 0x0000002308087c20 */ /* 0x000fe20008400000 */
[----:B------:R-:W-:Y:S01]  /*2480*/  FMUL R74, R7, UR35 ;  /* 0x00000023074a7c20 */ /* 0x000fe20008400000 */
[----:B------:R-:W-:Y:S01]  /*2490*/  FMUL R75, R6, UR35 ;  /* 0x00000023064b7c20 */ /* 0x000fe20008400000 */
[----:B------:R-:W-:Y:S01]  /*24a0*/  FMUL R76, R5, UR35 ;  /* 0x00000023054c7c20 */ /* 0x000fe20008400000 */
[----:B------:R-:W-:Y:S01]  /*24b0*/  FMUL R77, R4, UR35 ;  /* 0x00000023044d7c20 */ /* 0x000fe20008400000 */
[----:B------:R-:W-:Y:S01]  /*24c0*/  FMUL R11, R11, UR35 ;  /* 0x000000230b0b7c20 */ /* 0x000fe20008400000 */
[----:B------:R-:W-:Y:S01]  /*24d0*/  FMUL R78, R10, UR35 ;  /* 0x000000230a4e7c20 */ /* 0x000fe20008400000 */
[----:B------:R-:W-:Y:S01]  /*24e0*/  MOV R10, UR12 ;  /* 0x0000000c000a7c02 */ /* 0x000fe20008000f00 */
[----:B------:R-:W-:Y:S01]  /*24f0*/  FMUL R54, R54, UR35 ;  /* 0x0000002336367c20 */ /* 0x000fe20008400000 */
[----:B------:R-:W-:Y:S01]  /*2500*/  F2FP.BF16.F32.PACK_AB R6, R9, R8 ;  /* 0x000000080906723e */ /* 0x000fe200000010ff */
[----:B------:R-:W-:Y:S01]  /*2510*/  FMUL R82, R53, -1.4426950216293334961 ;  /* 0xbfb8aa3b35527820 */ /* 0x000fe20000400000 */
[----:B------:R-:W-:Y:S01]  /*2520*/  F2FP.BF16.F32.PACK_AB R5, R74, R75 ;  /* 0x0000004b4a05723e */ /* 0x000fe200000010ff */
[----:B------:R-:W-:Y:S01]  /*2530*/  FMUL R13, R13, UR35 ;  /* 0x000000230d0d7c20 */ /* 0x000fe20008400000 */
[----:B------:R-:W-:Y:S01]  /*2540*/  F2FP.BF16.F32.PACK_AB R4, R76, R77 ;  /* 0x0000004d4c04723e */ /* 0x000fe200000010ff */
[----:B------:R-:W-:Y:S01]  /*2550*/  FMUL R12, R12, UR35 ;  /* 0x000000230c0c7c20 */ /* 0x000fe20008400000 */
[----:B------:R-:W-:Y:S01]  /*2560*/  F2FP.BF16.F32.PACK_AB R7, R11, R78 ;  /* 0x0000004e0b07723e */ /* 0x000fe200000010ff */
[----:B------:R-:W-:Y:S01]  /*2570*/  FMUL R79, R15, UR35 ;  /* 0x000000230f4f7c20 */ /* 0x000fe20008400000 */
[----:B------:R-:W-:Y:S01]  /*2580*/  LEA R80, R10, R2, 0xd ;  /* 0x000000020a507211 */ /* 0x000fe200078e68ff */
[----:B------:R-:W-:Y:S01]  /*2590*/  FMUL R14, R14, UR35 ;  /* 0x000000230e0e7c20 */ /* 0x000fe20008400000 */
[----:B------:R-:W-:Y:S01]  /*25a0*/  FMUL R17, R17, UR35 ;  /* 0x0000002311117c20 */ /* 0x000fe20008400000 */
[----:B------:R-:W-:Y:S01]  /*25b0*/  FMUL R16, R16, UR35 ;  /* 0x0000002310107c20 */ /* 0x000fe20008400000 */
[----:B------:R-:W-:Y:S01]  /*25c0*/  FMUL R19, R19, UR35 ;  /* 0x0000002313137c20 */ /* 0x000fe20008400000 */
[----:B------:R1:W-:Y:S01]  /*25d0*/  STS.128 [R80], R4 ;  /* 0x0000000450007388 */ /* 0x0003e20000000c00 */
[----:B------:R-:W-:Y:S01]  /*25e0*/  FMUL R90, R54, -1.4426950216293334961 ;  /* 0xbfb8aa3b365a7820 */ /* 0x000fe20000400000 */
[----:B------:R2:W3:Y:S01]  /*25f0*/  MUFU.EX2 R15, R82 ;  /* 0x00000052000f7308 */ /* 0x0004e20000000800 */
[----:B------:R-:W-:Y:S01]  /*2600*/  FMUL R21, R21, UR35 ;  /* 0x0000002315157c20 */ /* 0x000fe20008400000 */
[----:B------:R-:W-:Y:S01]  /*2610*/  FMUL R20, R20, UR35 ;  /* 0x0000002314147c20 */ /* 0x000fe20008400000 */
[----:B------:R-:W-:Y:S01]  /*2620*/  FMUL R23, R23, UR35 ;  /* 0x0000002317177c20 */ /* 0x000fe20008400000 */
[----:B------:R-:W-:Y:S01]  /*2630*/  FMUL R22, R22, UR35 ;  /* 0x0000002316167c20 */ /* 0x000fe20008400000 */
[----:B------:R-:W-:Y:S01]  /*2640*/  FMUL R25, R25, UR35 ;  /* 0x0000002319197c20 */ /* 0x000fe20008400000 */
[----:B------:R-:W-:Y:S01]  /*2650*/  FMUL R24, R24, UR35 ;  /* 0x0000002318187c20 */ /* 0x000fe20008400000 */
[----:B------:R-:W-:Y:S01]  /*2660*/  FMUL R27, R27, UR35 ;  /* 0x000000231b1b7c20 */ /* 0x000fe20008400000 */
[----:B------:R-:W-:Y:S01]  /*2670*/  MUFU.EX2 R90, R90 ;  /* 0x0000005a005a7308 */ /* 0x000fe20000000800 */
[----:B------:R-:W-:Y:S01]  /*2680*/  FMUL R52, R52, UR35 ;  /* 0x0000002334347c20 */ /* 0x000fe20008400000 */
[----:B------:R-:W-:Y:S01]  /*2690*/  FMUL R46, R46, UR35 ;  /* 0x000000232e2e7c20 */ /* 0x000fe20008400000 */
[----:B------:R-:W-:Y:S01]  /*26a0*/  LEA R87, R10, R68, 0xd ;  /* 0x000000440a577211 */ /* 0x000fe200078e68ff */
[----:B------:R-:W-:Y:S01]  /*26b0*/  FMUL R56, R56, UR35 ;  /* 0x0000002338387c20 */ /* 0x000fe20008400000 */
[----:B------:R-:W-:Y:S01]  /*26c0*/  FMUL R83, R52, -1.4426950216293334961 ;  /* 0xbfb8aa3b34537820 */ /* 0x000fe20000400000 */
[----:B------:R-:W-:Y:S01]  /*26d0*/  FMUL R91, R46, -1.4426950216293334961 ;  /* 0xbfb8aa3b2e5b7820 */ /* 0x000fe20000400000 */
[----:B------:R-:W-:Y:S01]  /*26e0*/  FMUL R55, R55, UR35 ;  /* 0x0000002337377c20 */ /* 0x000fe20008400000 */
[----:B------:R-:W-:Y:S01]  /*26f0*/  FMUL R57, R57, UR35 ;  /* 0x0000002339397c20 */ /* 0x000fe20008400000 */
[----:B--2---:R-:W-:Y:S01]  /*2700*/  LEA R82, R10, R3, 0xd ;  /* 0x000000030a527211 */ /* 0x004fe200078e68ff */
[----:B------:R-:W-:Y:S01]  /*2710*/  FMUL R44, R44, UR35 ;  /* 0x000000232c2c7c20 */ /* 0x000fe20008400000 */
[----:B------:R-:W-:Y:S01]  /*2720*/  FMUL R81, R55, -1.4426950216293334961 ;  /* 0xbfb8aa3b37517820 */ /* 0x000fe20000400000 */
[----:B------:R-:W-:Y:S01]  /*2730*/  FMUL R85, R57, -1.4426950216293334961 ;  /* 0xbfb8aa3b39557820 */ /* 0x000fe20000400000 */
[----:B------:R-:W-:Y:S01]  /*2740*/  FMUL R47, R47, UR35 ;  /* 0x000000232f2f7c20 */ /* 0x000fe20008400000 */
[----:B------:R-:W-:Y:S01]  /*2750*/  FMUL R86, R44, -1.4426950216293334961 ;  /* 0xbfb8aa3b2c567820 */ /* 0x000fe20000400000 */
[----:B---3--:R-:W-:Y:S01]  /*2760*/  FADD R93, R15, 1 ;  /* 0x3f8000000f5d7421 */ /* 0x008fe20000000000 */
[----:B------:R-:W-:Y:S01]  /*2770*/  FMUL R38, R38, UR35 ;  /* 0x0000002326267c20 */ /* 0x000fe20008400000 */
[----:B------:R-:W-:Y:S01]  /*2780*/  MUFU.EX2 R81, R81 ;  /* 0x0000005100517308 */ /* 0x000fe20000000800 */
[----:B------:R-:W-:Y:S01]  /*2790*/  FMUL R48, R48, UR35 ;  /* 0x0000002330307c20 */ /* 0x000fe20008400000 */
[----:B------:R-:W-:Y:S01]  /*27a0*/  FMUL R49, R49, UR35 ;  /* 0x0000002331317c20 */ /* 0x000fe20008400000 */
[----:B------:R-:W-:Y:S01]  /*27b0*/  FMUL R45, R45, UR35 ;  /* 0x000000232d2d7c20 */ /* 0x000fe20008400000 */
[----:B-1----:R-:W-:Y:S01]  /*27c0*/  FMUL R80, R18, UR35 ;  /* 0x0000002312507c20 */ /* 0x002fe20008400000 */
[----:B------:R-:W-:Y:S01]  /*27d0*/  F2FP.BF16.F32.PACK_AB R4, R13, R12 ;  /* 0x0000000c0d04723e */ /* 0x000fe200000010ff */
[----:B------:R-:W-:Y:S01]  /*27e0*/  FMUL R51, R51, UR35 ;  /* 0x0000002333337c20 */ /* 0x000fe20008400000 */
[----:B------:R-:W-:Y:S01]  /*27f0*/  F2FP.BF16.F32.PACK_AB R5, R79, R14 ;  /* 0x0000000e4f05723e */ /* 0x000fe200000010ff */
[----:B------:R1:W2:Y:S01]  /*2800*/  MUFU.EX2 R18, R83 ;  /* 0x0000005300127308 */ /* 0x0002a20000000800 */
[----:B------:R-:W-:Y:S01]  /*2810*/  F2FP.BF16.F32.PACK_AB R6, R17, R16 ;  /* 0x000000101106723e */ /* 0x000fe200000010ff */
[----:B------:R-:W-:Y:S01]  /*2820*/  FMUL R84, R45, -1.4426950216293334961 ;  /* 0xbfb8aa3b2d547820 */ /* 0x000fe20000400000 */
[----:B------:R-:W-:Y:S01]  /*2830*/  F2FP.BF16.F32.PACK_AB R7, R19, R80 ;  /* 0x000000501307723e */ /* 0x000fe200000010ff */
[----:B------:R-:W-:Y:S01]  /*2840*/  FMUL R88, R51, -1.4426950216293334961 ;  /* 0xbfb8aa3b33587820 */ /* 0x000fe20000400000 */
[----:B------:R-:W-:Y:S01]  /*2850*/  FMUL R50, R50, UR35 ;  /* 0x0000002332327c20 */ /* 0x000fe20008400000 */
[----:B------:R-:W-:Y:S01]  /*2860*/  FMUL R39, R39, UR35 ;  /* 0x0000002327277c20 */ /* 0x000fe20008400000 */
[----:B------:R-:W-:Y:S01]  /*2870*/  FMUL R42, R42, UR35 ;  /* 0x000000232a2a7c20 */ /* 0x000fe20008400000 */
[----:B------:R3:W-:Y:S01]  /*2880*/  STS.128 [R82], R4 ;  /* 0x0000000452007388 */ /* 0x0007e20000000c00 */
[----:B------:R-:W4:Y:S01]  /*2890*/  MUFU.EX2 R86, R86 ;  /* 0x0000005600567308 */ /* 0x000f220000000800 */
[----:B------:R-:W-:Y:S01]  /*28a0*/  FMUL R89, R50, -1.4426950216293334961 ;  /* 0xbfb8aa3b32597820 */ /* 0x000fe20000400000 */
[----:B------:R-:W-:Y:S01]  /*28b0*/  FMUL R43, R43, UR35 ;  /* 0x000000232b2b7c20 */ /* 0x000fe20008400000 */
[----:B------:R-:W-:Y:S01]  /*28c0*/  FMUL R36, R36, UR35 ;  /* 0x0000002324247c20 */ /* 0x000fe20008400000 */
[----:B------:R-:W-:Y:S01]  /*28d0*/  FMUL R37, R37, UR35 ;  /* 0x0000002325257c20 */ /* 0x000fe20008400000 */
[----:B------:R-:W-:Y:S01]  /*28e0*/  FMUL R58, R58, UR35 ;  /* 0x000000233a3a7c20 */ /* 0x000fe20008400000 */
[----:B------:R-:W-:Y:S01]  /*28f0*/  FMUL R61, R61, UR35 ;  /* 0x000000233d3d7c20 */ /* 0x000fe20008400000 */
[----:B------:R-:W-:Y:S01]  /*2900*/  FMUL R64, R64, UR35 ;  /* 0x0000002340407c20 */ /* 0x000fe20008400000 */
[----:B-1----:R-:W-:Y:S01]  /*2910*/  FMUL R83, R56, -1.4426950216293334961 ;  /* 0xbfb8aa3b38537820 */ /* 0x002fe20000400000 */
[----:B--2---:R-:W-:Y:S01]  /*2920*/  FADD R92, R18, 1 ;  /* 0x3f800000125c7421 */ /* 0x004fe20000000000 */
[----:B------:R-:W-:Y:S01]  /*2930*/  MUFU.EX2 R84, R84 ;  /* 0x0000005400547308 */ /* 0x000fe20000000800 */
[----:B------:R-:W-:Y:S01]  /*2940*/  FMUL R67, R67, UR35 ;  /* 0x0000002343437c20 */ /* 0x000fe20008400000 */
[----:B------:R-:W-:Y:S01]  /*2950*/  USHF.R.S32.HI UR8, URZ, 0x1f, UR4 ;  /* 0x0000001fff087899 */ /* 0x000fe20008011404 */
[----:B------:R-:W-:Y:S01]  /*2960*/  FMUL R28, R28, UR35 ;  /* 0x000000231c1c7c20 */ /* 0x000fe20008400000 */
[----:B------:R-:W-:-:S02]  /*2970*/  FMUL R29, R29, UR35 ;  /* 0x000000231d1d7c20 */ /* 0x000fc40008400000 */
[----:B------:R-:W-:Y:S01]  /*2980*/  ULEA.HI UR8, UR8, UR4, URZ, 0x2 ;  /* 0x0000000408087291 */ /* 0x000fe2000f8f10ff */
[----:B----4-:R-:W-:Y:S01]  /*2990*/  FADD R86, R86, 1 ;  /* 0x3f80000056567421 */ /* 0x010fe20000000000 */
[----:B------:R-:W1:Y:S02]  /*29a0*/  MUFU.EX2 R83, R83 ;  /* 0x0000005300537308 */ /* 0x000e640000000800 */
[----:B------:R-:W-:-:S04]  /*29b0*/  ULOP3.LUT UR8, UR8, 0xfffffffc, URZ, 0xc0, !UPT ;  /* 0xfffffffc08087892 */ /* 0x000fc8000f8ec0ff */
[----:B------:R-:W-:Y:S02]  /*29c0*/  UIADD3 UR8, UPT, UPT, UR4, -UR8, URZ ;  /* 0x8000000804087290 */ /* 0x000fe4000fffe0ff */
[----:B------:R2:W4:Y:S01]  /*29d0*/  MUFU.RCP R18, R93 ;  /* 0x0000005d00127308 */ /* 0x0005220000001000 */
[----:B------:R-:W-:Y:S01]  /*29e0*/  ULEA.HI UR4, UR6, UR6, URZ, 0x1 ;  /* 0x0000000606047291 */ /* 0x000fe2000f8f08ff */
[----:B---3--:R-:W-:Y:S01]  /*29f0*/  FMUL R82, R26, UR35 ;  /* 0x000000231a527c20 */ /* 0x008fe20008400000 */
[----:B------:R-:W-:Y:S02]  /*2a00*/  F2FP.BF16.F32.PACK_AB R4, R21, R20 ;  /* 0x000000141504723e */ /* 0x000fe400000010ff */
[----:B------:R-:W-:Y:S01]  /*2a10*/  ULOP3.LUT UR4, UR4, 0xfffffffe, URZ, 0xc0, !UPT ;  /* 0xfffffffe04047892 */ /* 0x000fe2000f8ec0ff */
[----:B------:R-:W-:Y:S02]  /*2a20*/  F2FP.BF16.F32.PACK_AB R5, R23, R22 ;  /* 0x000000161705723e */ /* 0x000fe400000010ff */
[----:B------:R3:W-:Y:S01]  /*2a30*/  MUFU.EX2 R26, R85 ;  /* 0x00000055001a7308 */ /* 0x0007e20000000800 */
[----:B------:R-:W-:Y:S01]  /*2a40*/  F2FP.BF16.F32.PACK_AB R6, R25, R24 ;  /* 0x000000181906723e */ /* 0x000fe200000010ff */
[----:B-1----:R-:W-:Y:S01]  /*2a50*/  FADD R83, R83, 1 ;  /* 0x3f80000053537421 */ /* 0x002fe20000000000 */
[----:B------:R-:W-:Y:S01]  /*2a60*/  F2FP.BF16.F32.PACK_AB R7, R27, R82 ;  /* 0x000000521b07723e */ /* 0x000fe200000010ff */
[----:B------:R-:W-:-:S04]  /*2a70*/  UIADD3 UR4, UPT, UPT, UR6, -UR4, URZ ;  /* 0x8000000406047290 */ /* 0x000fc8000fffe0ff */
[----:B------:R1:W-:Y:S01]  /*2a80*/  STS.128 [R87], R4 ;  /* 0x0000000457007388 */ /* 0x0003e20000000c00 */
[----:B--2---:R-:W-:Y:S01]  /*2a90*/  FMUL R93, R38, -1.4426950216293334961 ;  /* 0xbfb8aa3b265d7820 */ /* 0x004fe20000400000 */
[----:B------:R-:W-:Y:S01]  /*2aa0*/  MUFU.EX2 R88, R88 ;  /* 0x0000005800587308 */ /* 0x000fe20000000800 */
[----:B----4-:R-:W-:-:S04]  /*2ab0*/  FMUL R18, R53, R18 ;  /* 0x0000001235127220 */ /* 0x010fc80000400000 */
[----:B------:R-:W-:Y:S01]  /*2ac0*/  FMUL R21, R21, R18 ;  /* 0x0000001215157220 */ /* 0x000fe20000400000 */
[----:B---3--:R-:W-:Y:S02]  /*2ad0*/  FMUL R85, R47, -1.4426950216293334961 ;  /* 0xbfb8aa3b2f557820 */ /* 0x008fe40000400000 */
[----:B------:R-:W2:Y:S08]  /*2ae0*/  MUFU.EX2 R89, R89 ;  /* 0x0000005900597308 */ /* 0x000eb00000000800 */
[----:B------:R-:W3:Y:S01]  /*2af0*/  MUFU.EX2 R85, R85 ;  /* 0x0000005500557308 */ /* 0x000ee20000000800 */
[----:B--2---:R-:W-:-:S07]  /*2b00*/  FADD R89, R89, 1 ;  /* 0x3f80000059597421 */ /* 0x004fce0000000000 */
[----:B-1----:R1:W-:Y:S01]  /*2b10*/  MUFU.EX2 R4, R91 ;  /* 0x0000005b00047308 */ /* 0x0023e20000000800 */
[----:B------:R-:W-:Y:S01]  /*2b20*/  FMUL R6, R41, UR35 ;  /* 0x0000002329067c20 */ /* 0x000fe20008400000 */
[----:B------:R-:W-:Y:S01]  /*2b30*/  FMUL R87, R48, -1.4426950216293334961 ;  /* 0xbfb8aa3b30577820 */ /* 0x000fe20000400000 */
[----:B------:R-:W-:Y:S01]  /*2b40*/  FMUL R7, R49, -1.4426950216293334961 ;  /* 0xbfb8aa3b31077820 */ /* 0x000fe20000400000 */
[----:B---3--:R-:W-:Y:S01]  /*2b50*/  FADD R85, R85, 1 ;  /* 0x3f80000055557421 */ /* 0x008fe20000000000 */
[----:B------:R-:W-:-:S03]  /*2b60*/  FMUL R15, R6, -1.4426950216293334961 ;  /* 0xbfb8aa3b060f7820 */ /* 0x000fc60000400000 */
[----:B------:R-:W2:Y:S08]  /*2b70*/  MUFU.RCP R5, R92 ;  /* 0x0000005c00057308 */ /* 0x000eb00000001000 */
[----:B------:R-:W3:Y:S01]  /*2b80*/  MUFU.EX2 R87, R87 ;  /* 0x0000005700577308 */ /* 0x000ee20000000800 */
[----:B-1----:R-:W-:Y:S01]  /*2b90*/  FADD R91, R90, 1 ;  /* 0x3f8000005a5b7421 */ /* 0x002fe20000000000 */
[----:B------:R-:W-:Y:S01]  /*2ba0*/  FADD R90, R81, 1 ;  /* 0x3f800000515a7421 */ /* 0x000fe20000000000 */
[----:B------:R-:W-:-:S05]  /*2bb0*/  FMUL R81, R39, -1.4426950216293334961 ;  /* 0xbfb8aa3b27517820 */ /* 0x000fca0000400000 */
[----:B------:R-:W1:Y:S01]  /*2bc0*/  MUFU.RCP R41, R91 ;  /* 0x0000005b00297308 */ /* 0x000e620000001000 */
[----:B--2---:R-:W-:Y:S01]  /*2bd0*/  FMUL R5, R52, R5 ;  /* 0x0000000534057220 */ /* 0x004fe20000400000 */
[----:B------:R-:W-:-:S03]  /*2be0*/  FADD R92, R26, 1 ;  /* 0x3f8000001a5c7421 */ /* 0x000fc60000000000 */
[----:B------:R-:W-:Y:S01]  /*2bf0*/  FMUL R20, R20, R5 ;  /* 0x0000000514147220 */ /* 0x000fe20000400000 */
[----:B------:R-:W-:Y:S02]  /*2c00*/  FMUL R5, R40, UR35 ;  /* 0x0000002328057c20 */ /* 0x000fe40008400000 */
[----:B------:R-:W2:Y:S01]  /*2c10*/  MUFU.RCP R40, R90 ;  /* 0x0000005a00287308 */ /* 0x000ea20000001000 */
[----:B---3--:R-:W-:Y:S01]  /*2c20*/  FADD R87, R87, 1 ;  /* 0x3f80000057577421 */ /* 0x008fe20000000000 */
[----:B------:R-:W-:Y:S01]  /*2c30*/  FMUL R18, R5, -1.4426950216293334961 ;  /* 0xbfb8aa3b05127820 */ /* 0x000fe20000400000 */
[----:B------:R-:W-:-:S05]  /*2c40*/  F2FP.BF16.F32.PACK_AB R20, R21, R20 ;  /* 0x000000141514723e */ /* 0x000fca00000010ff */
[----:B------:R-:W-:Y:S01]  /*2c50*/  MUFU.EX2 R90, R93 ;  /* 0x0000005d005a7308 */ /* 0x000fe20000000800 */
[----:B-1----:R-:W-:Y:S01]  /*2c60*/  FMUL R41, R54, R41 ;  /* 0x0000002936297220 */ /* 0x002fe20000400000 */
[----:B------:R-:W-:-:S03]  /*2c70*/  FMUL R91, R37, -1.4426950216293334961 ;  /* 0xbfb8aa3b255b7820 */ /* 0x000fc60000400000 */
[----:B------:R-:W-:-:S03]  /*2c80*/  FMUL R22, R22, R41 ;  /* 0x0000002916167220 */ /* 0x000fc60000400000 */
[----:B------:R-:W1:Y:S01]  /*2c90*/  MUFU.RCP R41, R83 ;  /* 0x0000005300297308 */ /* 0x000e620000001000 */
[----:B--2---:R-:W-:-:S04]  /*2ca0*/  FMUL R40, R55, R40 ;  /* 0x0000002837287220 */ /* 0x004fc80000400000 */
[----:B------:R-:W-:Y:S01]  /*2cb0*/  FMUL R23, R23, R40 ;  /* 0x0000002817177220 */ /* 0x000fe20000400000 */
[----:B------:R-:W-:Y:S01]  /*2cc0*/  FADD R40, R84, 1 ;  /* 0x3f80000054287421 */ /* 0x000fe20000000000 */
[----:B------:R-:W-:Y:S01]  /*2cd0*/  FMUL R84, R36, -1.4426950216293334961 ;  /* 0xbfb8aa3b24547820 */ /* 0x000fe20000400000 */
[----:B------:R-:W-:Y:S02]  /*2ce0*/  MUFU.EX2 R7, R7 ;  /* 0x0000000700077308 */ /* 0x000fe40000000800 */
[----:B------:R-:W-:-:S06]  /*2cf0*/  F2FP.BF16.F32.PACK_AB R21, R23, R22 ;  /* 0x000000161715723e */ /* 0x000fcc00000010ff */
[----:B------:R-:W2:Y:S01]  /*2d00*/  MUFU.RCP R26, R92 ;  /* 0x0000005c001a7308 */ /* 0x000ea20000001000 */
[----:B-1----:R-:W-:Y:S01]  /*2d10*/  FMUL R93, R56, R41 ;  /* 0x00000029385d7220 */ /* 0x002fe20000400000 */
[----:B------:R-:W-:-:S03]  /*2d20*/  FMUL R83, R59, UR35 ;  /* 0x000000233b537c20 */ /* 0x000fc60008400000 */
[----:B------:R-:W-:Y:S01]  /*2d30*/  FMUL R24, R24, R93 ;  /* 0x0000005d18187220 */ /* 0x000fe20000400000 */
[----:B------:R-:W-:Y:S01]  /*2d40*/  FADD R93, R4, 1 ;  /* 0x3f800000045d7421 */ /* 0x000fe20000000000 */
[----:B------:R-:W-:Y:S01]  /*2d50*/  FMUL R4, R43, -1.4426950216293334961 ;  /* 0xbfb8aa3b2b047820 */ /* 0x000fe20000400000 */
[----:B------:R-:W1:Y:S08]  /*2d60*/  MUFU.RCP R41, R86 ;  /* 0x0000005600297308 */ /* 0x000e700000001000 */
[----:B------:R-:W3:Y:S01]  /*2d70*/  MUFU.RCP R86, R85 ;  /* 0x0000005500567308 */ /* 0x000ee20000001000 */
[----:B--2---:R-:W-:Y:S01]  /*2d80*/  FMUL R26, R57, R26 ;  /* 0x0000001a391a7220 */ /* 0x004fe20000400000 */
[----:B------:R-:W-:-:S03]  /*2d90*/  FMUL R92, R61, -1.4426950216293334961 ;  /* 0xbfb8aa3b3d5c7820 */ /* 0x000fc60000400000 */
[----:B------:R-:W-:-:S03]  /*2da0*/  FMUL R25, R25, R26 ;  /* 0x0000001a19197220 */ /* 0x000fc60000400000 */
[----:B------:R-:W2:Y:S01]  /*2db0*/  MUFU.RCP R85, R87 ;  /* 0x0000005700557308 */ /* 0x000ea20000001000 */
[----:B-1----:R-:W-:Y:S01]  /*2dc0*/  FMUL R41, R44, R41 ;  /* 0x000000292c297220 */ /* 0x002fe20000400000 */
[----:B------:R-:W-:-:S03]  /*2dd0*/  F2FP.BF16.F32.PACK_AB R22, R25, R24 ;  /* 0x000000181916723e */ /* 0x000fc600000010ff */
[----:B------:R-:W-:Y:S01]  /*2de0*/  FMUL R26, R12, R41 ;  /* 0x000000290c1a7220 */ /* 0x000fe20000400000 */
[----:B------:R-:W-:Y:S02]  /*2df0*/  FMUL R12, R42, -1.4426950216293334961 ;  /* 0xbfb8aa3b2a0c7820 */ /* 0x000fe40000400000 */
[----:B------:R-:W1:Y:S01]  /*2e00*/  MUFU.EX2 R18, R18 ;  /* 0x0000001200127308 */ /* 0x000e620000000800 */
[----:B---3--:R-:W-:-:S04]  /*2e10*/  FMUL R86, R47, R86 ;  /* 0x000000562f567220 */ /* 0x008fc80000400000 */
[----:B------:R-:W-:Y:S01]  /*2e20*/  FMUL R59, R79, R86 ;  /* 0x000000564f3b7220 */ /* 0x000fe20000400000 */
[----:B------:R-:W-:Y:S01]  /*2e30*/  FADD R79, R7, 1 ;  /* 0x3f800000074f7421 */ /* 0x000fe20000000000 */
[----:B------:R-:W-:Y:S01]  /*2e40*/  FMUL R86, R60, UR35 ;  /* 0x000000233c567c20 */ /* 0x000fe20008400000 */
[----:B------:R-:W-:Y:S01]  /*2e50*/  MUFU.EX2 R15, R15 ;  /* 0x0000000f000f7308 */ /* 0x000fe20000000800 */
[----:B--2---:R-:W-:Y:S01]  /*2e60*/  FMUL R7, R48, R85 ;  /* 0x0000005530077220 */ /* 0x004fe20000400000 */
[----:B------:R-:W-:-:S03]  /*2e70*/  FMUL R87, R65, UR35 ;  /* 0x0000002341577c20 */ /* 0x000fc60008400000 */
[----:B------:R-:W-:Y:S01]  /*2e80*/  FMUL R60, R16, R7 ;  /* 0x00000007103c7220 */ /* 0x000fe20000400000 */
[----:B------:R-:W-:Y:S01]  /*2e90*/  FADD R16, R88, 1 ;  /* 0x3f80000058107421 */ /* 0x000fe20000000000 */
[----:B------:R-:W-:Y:S01]  /*2ea0*/  FMUL R7, R86, -1.4426950216293334961 ;  /* 0xbfb8aa3b56077820 */ /* 0x000fe20000400000 */
[----:B------:R-:W2:Y:S01]  /*2eb0*/  MUFU.RCP R79, R79 ;  /* 0x0000004f004f7308 */ /* 0x000ea20000001000 */
[----:B-1----:R-:W-:-:S07]  /*2ec0*/  FADD R18, R18, 1 ;  /* 0x3f80000012127421 */ /* 0x002fce0000000000 */
[----:B------:R-:W1:Y:S08]  /*2ed0*/  MUFU.RCP R40, R40 ;  /* 0x0000002800287308 */ /* 0x000e700000001000 */
[----:B------:R3:W4:Y:S01]  /*2ee0*/  MUFU.RCP R85, R89 ;  /* 0x0000005900557308 */ /* 0x0007220000001000 */
[----:B--2---:R-:W-:-:S04]  /*2ef0*/  FMUL R88, R49, R79 ;  /* 0x0000004f31587220 */ /* 0x004fc80000400000 */
[----:B------:R-:W-:Y:S01]  /*2f00*/  FMUL R79, R17, R88 ;  /* 0x00000058114f7220 */ /* 0x000fe20000400000 */
[----:B------:R-:W-:Y:S01]  /*2f10*/  FADD R17, R90, 1 ;  /* 0x3f8000005a117421 */ /* 0x000fe20000000000 */
[----:B------:R-:W-:Y:S01]  /*2f20*/  FMUL R90, R66, UR35 ;  /* 0x00000023425a7c20 */ /* 0x000fe20008400000 */
[----:B------:R-:W2:Y:S01]  /*2f30*/  MUFU.RCP R16, R16 ;  /* 0x0000001000107308 */ /* 0x000ea20000001000 */
[----:B-1----:R-:W-:-:S04]  /*2f40*/  FMUL R40, R45, R40 ;  /* 0x000000282d287220 */ /* 0x002fc80000400000 */
[----:B------:R-:W-:Y:S01]  /*2f50*/  FMUL R41, R13, R40 ;  /* 0x000000280d297220 */ /* 0x000fe20000400000 */
[----:B------:R-:W-:Y:S02]  /*2f60*/  FMUL R13, R83, -1.4426950216293334961 ;  /* 0xbfb8aa3b530d7820 */ /* 0x000fe40000400000 */
[----:B------:R-:W1:Y:S01]  /*2f70*/  MUFU.RCP R17, R17 ;  /* 0x0000001100117308 */ /* 0x000e620000001000 */
[----:B---3--:R-:W-:Y:S01]  /*2f80*/  FADD R89, R15, 1 ;  /* 0x3f8000000f597421 */ /* 0x008fe20000000000 */
[----:B----4-:R-:W-:Y:S01]  /*2f90*/  FMUL R85, R50, R85 ;  /* 0x0000005532557220 */ /* 0x010fe20000400000 */
[----:B------:R-:W-:Y:S02]  /*2fa0*/  F2FP.BF16.F32.PACK_AB R24, R41, R26 ;  /* 0x0000001a2918723e */ /* 0x000fe400000010ff */
[----:B------:R-:W-:Y:S01]  /*2fb0*/  F2FP.BF16.F32.PACK_AB R26, R79, R60 ;  /* 0x0000003c4f1a723e */ /* 0x000fe200000010ff */
[----:B------:R-:W-:Y:S01]  /*2fc0*/  FMUL R80, R80, R85 ;  /* 0x0000005550507220 */ /* 0x000fe20000400000 */
[----:B------:R-:W-:Y:S01]  /*2fd0*/  FMUL R85, R63, UR35 ;  /* 0x000000233f557c20 */ /* 0x000fe20008400000 */
[----:B------:R-:W3:Y:S01]  /*2fe0*/  MUFU.EX2 R81, R81 ;  /* 0x0000005100517308 */ /* 0x000ee20000000800 */
[----:B--2---:R-:W-:-:S02]  /*2ff0*/  FMUL R88, R51, R16 ;  /* 0x0000001033587220 */ /* 0x004fc40000400000 */
[----:B------:R-:W-:Y:S02]  /*3000*/  FMUL R15, R85, -1.4426950216293334961 ;  /* 0xbfb8aa3b550f7820 */ /* 0x000fe40000400000 */
[----:B------:R-:W-:Y:S01]  /*3010*/  FMUL R63, R19, R88 ;  /* 0x00000058133f7220 */ /* 0x000fe20000400000 */
[----:B------:R-:W-:Y:S02]  /*3020*/  FMUL R88, R62, UR35 ;  /* 0x000000233e587c20 */ /* 0x000fe40008400000 */
[----:B------:R-:W2:Y:S01]  /*3030*/  MUFU.RCP R93, R93 ;  /* 0x0000005d005d7308 */ /* 0x000ea20000001000 */
[----:B-1----:R-:W-:Y:S01]  /*3040*/  FMUL R17, R38, R17 ;  /* 0x0000001126117220 */ /* 0x002fe20000400000 */
[----:B------:R-:W-:-:S03]  /*3050*/  FMUL R16, R88, -1.4426950216293334961 ;  /* 0xbfb8aa3b58107820 */ /* 0x000fc60000400000 */
[----:B------:R-:W-:Y:S01]  /*3060*/  FMUL R66, R75, R17 ;  /* 0x000000114b427220 */ /* 0x000fe20000400000 */
[----:B------:R-:W-:Y:S02]  /*3070*/  FMUL R17, R90, -1.4426950216293334961 ;  /* 0xbfb8aa3b5a117820 */ /* 0x000fe40000400000 */
[----:B------:R-:W1:Y:S01]  /*3080*/  MUFU.EX2 R12, R12 ;  /* 0x0000000c000c7308 */ /* 0x000e620000000800 */
[----:B---3--:R-:W-:-:S07]  /*3090*/  FADD R75, R81, 1 ;  /* 0x3f800000514b7421 */ /* 0x008fce0000000000 */
[----:B------:R-:W3:Y:S01]  /*30a0*/  MUFU.RCP R18, R18 ;  /* 0x0000001200127308 */ /* 0x000ee20000001000 */
[----:B--2---:R-:W-:-:S04]  /*30b0*/  FMUL R93, R46, R93 ;  /* 0x0000005d2e5d7220 */ /* 0x004fc80000400000 */
[----:B------:R-:W-:Y:S01]  /*30c0*/  FMUL R40, R14, R93 ;  /* 0x0000005d0e287220 */ /* 0x000fe20000400000 */
[----:B------:R-:W-:Y:S02]  /*30d0*/  FMUL R14, R58, -1.4426950216293334961 ;  /* 0xbfb8aa3b3a0e7820 */ /* 0x000fe40000400000 */
[----:B------:R-:W2:Y:S01]  /*30e0*/  MUFU.EX2 R4, R4 ;  /* 0x0000000400047308 */ /* 0x000ea20000000800 */
[----:B-1----:R-:W-:Y:S01]  /*30f0*/  FADD R81, R12, 1 ;  /* 0x3f8000000c517421 */ /* 0x002fe20000000000 */
[----:B------:R-:W-:-:S06]  /*3100*/  F2FP.BF16.F32.PACK_AB R25, R59, R40 ;  /* 0x000000283b19723e */ /* 0x000fcc00000010ff */
[----:B------:R-:W1:Y:S01]  /*3110*/  MUFU.RCP R89, R89 ;  /* 0x0000005900597308 */ /* 0x000e620000001000 */
[----:B---3--:R-:W-:-:S04]  /*3120*/  FMUL R19, R5, R18 ;  /* 0x0000001205137220 */ /* 0x008fc80000400000 */
[----:B------:R-:W-:Y:S01]  /*3130*/  FMUL R62, R8, R19 ;  /* 0x00000013083e7220 */ /* 0x000fe20000400000 */
[----:B------:R-:W-:Y:S02]  /*3140*/  FMUL R8, R87, -1.4426950216293334961 ;  /* 0xbfb8aa3b57087820 */ /* 0x000fe40000400000 */
[----:B------:R-:W3:Y:S01]  /*3150*/  MUFU.EX2 R84, R84 ;  /* 0x0000005400547308 */ /* 0x000ee20000000800 */
[----:B--2---:R-:W-:-:S07]  /*3160*/  FADD R4, R4, 1 ;  /* 0x3f80000004047421 */ /* 0x004fce0000000000 */
[----:B------:R-:W2:Y:S01]  /*3170*/  MUFU.EX2 R91, R91 ;  /* 0x0000005b005b7308 */ /* 0x000ea20000000800 */
[C---:B-1----:R-:W-:Y:S01]  /*3180*/  FMUL R18, R6.reuse, R89 ;  /* 0x0000005906127220 */ /* 0x042fe20000400000 */
[----:B------:R-:W-:Y:S02]  /*3190*/  F2FP.BF16.F32.PACK_AB R6, R6, R5 ;  /* 0x000000050606723e */ /* 0x000fe400000010ff */
[----:B------:R-:W-:Y:S01]  /*31a0*/  F2FP.BF16.F32.PACK_AB R5, R39, R38 ;  /* 0x000000262705723e */ /* 0x000fe200000010ff */
[----:B------:R-:W-:Y:S01]  /*31b0*/  FMUL R65, R9, R18 ;  /* 0x0000001209417220 */ /* 0x000fe20000400000 */
[----:B------:R-:W-:Y:S01]  /*31c0*/  FMUL R18, R64, -1.4426950216293334961 ;  /* 0xbfb8aa3b40127820 */ /* 0x000fe20000400000 */
[----:B------:R-:W-:Y:S01]  /*31d0*/  FMUL R9, R67, -1.4426950216293334961 ;  /* 0xbfb8aa3b43097820 */ /* 0x000fe20000400000 */
[----:B------:R-:W1:Y:S01]  /*31e0*/  MUFU.EX2 R13, R13 ;  /* 0x0000000d000d7308 */ /* 0x000e620000000800 */
[----:B---3--:R-:W-:Y:S01]  /*31f0*/  FADD R89, R84, 1 ;  /* 0x3f80000054597421 */ /* 0x008fe20000000000 */
[----:B------:R-:W-:-:S06]  /*3200*/  F2FP.BF16.F32.PACK_AB R62, R65, R62 ;  /* 0x0000003e413e723e */ /* 0x000fcc00000010ff */
[----:B------:R-:W3:Y:S01]  /*3210*/  MUFU.RCP R75, R75 ;  /* 0x0000004b004b7308 */ /* 0x000ee20000001000 */
[----:B--2---:R-:W-:-:S07]  /*3220*/  FADD R84, R91, 1 ;  /* 0x3f8000005b547421 */ /* 0x004fce0000000000 */
[----:B------:R-:W2:Y:S01]  /*3230*/  MUFU.RCP R81, R81 ;  /* 0x0000005100517308 */ /* 0x000ea20000001000 */
[----:B-1----:R-:W-:-:S07]  /*3240*/  FADD R12, R13, 1 ;  /* 0x3f8000000d0c7421 */ /* 0x002fce0000000000 */
[----:B------:R-:W1:Y:S01]  /*3250*/  MUFU.EX2 R7, R7 ;  /* 0x0000000700077308 */ /* 0x000e620000000800 */
[----:B---3--:R-:W-:-:S04]  /*3260*/  FMUL R75, R39, R75 ;  /* 0x0000004b274b7220 */ /* 0x008fc80000400000 */
[----:B------:R-:W-:-:S03]  /*3270*/  FMUL R75, R74, R75 ;  /* 0x0000004b4a4b7220 */ /* 0x000fc60000400000 */
[----:B------:R-:W3:Y:S01]  /*3280*/  MUFU.RCP R4, R4 ;  /* 0x0000000400047308 */ /* 0x000ee20000001000 */
[----:B--2---:R-:W-:-:S04]  /*3290*/  FMUL R81, R42, R81 ;  /* 0x000000512a517220 */ /* 0x004fc80000400000 */
[----:B------:R-:W-:-:S03]  /*32a0*/  FMUL R78, R78, R81 ;  /* 0x000000514e4e7220 */ /* 0x000fc60000400000 */
[----:B------:R-:W2:Y:S01]  /*32b0*/  MUFU.RCP R89, R89 ;  /* 0x0000005900597308 */ /* 0x000ea20000001000 */
[----:B-1----:R-:W-:-:S07]  /*32c0*/  FADD R7, R7, 1 ;  /* 0x3f80000007077421 */ /* 0x002fce0000000000 */
[----:B------:R-:W1:Y:S01]  /*32d0*/  MUFU.EX2 R14, R14 ;  /* 0x0000000e000e7308 */ /* 0x000e620000000800 */
[----:B---3--:R-:W-:-:S04]  /*32e0*/  FMUL R4, R43, R4 ;  /* 0x000000042b047220 */ /* 0x008fc80000400000 */
[----:B------:R-:W-:-:S03]  /*32f0*/  FMUL R81, R11, R4 ;  /* 0x000000040b517220 */ /* 0x000fc60000400000 */
[----:B------:R-:W3:Y:S01]  /*3300*/  MUFU.EX2 R92, R92 ;  /* 0x0000005c005c7308 */ /* 0x000ee20000000800 */
[----:B--2---:R-:W-:-:S04]  /*3310*/  FMUL R74, R36, R89 ;  /* 0x00000059244a7220 */ /* 0x004fc80000400000 */
[----:B------:R-:W-:-:S03]  /*3320*/  FMUL R74, R77, R74 ;  /* 0x0000004a4d4a7220 */ /* 0x000fc60000400000 */
[----:B------:R-:W2:Y:S01]  /*3330*/  MUFU.EX2 R8, R8 ;  /* 0x0000000800087308 */ /* 0x000ea20000000800 */
[----:B-1----:R-:W-:-:S07]  /*3340*/  FADD R19, R14, 1 ;  /* 0x3f8000000e137421 */ /* 0x002fce0000000000 */
[----:B------:R-:W1:Y:S01]  /*3350*/  MUFU.RCP R84, R84 ;  /* 0x0000005400547308 */ /* 0x000e620000001000 */
[----:B---3--:R-:W-:-:S07]  /*3360*/  FADD R14, R92, 1 ;  /* 0x3f8000005c0e7421 */ /* 0x008fce0000000000 */
[----:B------:R-:W3:Y:S01]  /*3370*/  MUFU.EX2 R15, R15 ;  /* 0x0000000f000f7308 */ /* 0x000ee20000000800 */
[----:B--2---:R-:W-:Y:S01]  /*3380*/  FADD R4, R8, 1 ;  /* 0x3f80000008047421 */ /* 0x004fe20000000000 */
[----:B------:R-:W-:Y:S01]  /*3390*/  FMUL R8, R30, UR35 ;  /* 0x000000231e087c20 */ /* 0x000fe20008400000 */
[----:B------:R-:W-:-:S05]  /*33a0*/  FMUL R30, R34, UR35 ;  /* 0x00000023221e7c20 */ /* 0x000fca0008400000 */
[----:B------:R-:W2:Y:S01]  /*33b0*/  MUFU.EX2 R16, R16 ;  /* 0x0000001000107308 */ /* 0x000ea20000000800 */
[----:B-1----:R-:W-:-:S04]  /*33c0*/  FMUL R77, R37, R84 ;  /* 0x00000054254d7220 */ /* 0x002fc80000400000 */
[----:B------:R-:W-:-:S03]  /*33d0*/  FMUL R77, R76, R77 ;  /* 0x0000004d4c4d7220 */ /* 0x000fc60000400000 */
[----:B------:R-:W1:Y:S01]  /*33e0*/  MUFU.RCP R12, R12 ;  /* 0x0000000c000c7308 */ /* 0x000e620000001000 */
[----:B---3--:R-:W-:Y:S01]  /*33f0*/  FADD R15, R15, 1 ;  /* 0x3f8000000f0f7421 */ /* 0x008fe20000000000 */
[----:B------:R-:W-:-:S06]  /*3400*/  F2FP.BF16.F32.PACK_AB R60, R77, R74 ;  /* 0x0000004a4d3c723e */ /* 0x000fcc00000010ff */
[----:B------:R-:W3:Y:S01]  /*3410*/  MUFU.EX2 R18, R18 ;  /* 0x0000001200127308 */ /* 0x000ee20000000800 */
[----:B--2---:R-:W-:-:S07]  /*3420*/  FADD R91, R16, 1 ;  /* 0x3f800000105b7421 */ /* 0x004fce0000000000 */
[----:B------:R-:W2:Y:S01]  /*3430*/  MUFU.EX2 R9, R9 ;  /* 0x0000000900097308 */ /* 0x000ea20000000800 */
[----:B-1----:R-:W-:-:S04]  /*3440*/  FMUL R12, R83, R12 ;  /* 0x0000000c530c7220 */ /* 0x002fc80000400000 */
[----:B------:R-:W-:Y:S01]  /*3450*/  FMUL R76, R27, R12 ;  /* 0x0000000c1b4c7220 */ /* 0x000fe20000400000 */
[----:B------:R-:W-:Y:S02]  /*3460*/  MOV R27, UR8 ;  /* 0x00000008001b7c02 */ /* 0x000fe40008000f00 */
[----:B------:R-:W1:Y:S01]  /*3470*/  MUFU.EX2 R17, R17 ;  /* 0x0000001100117308 */ /* 0x000e620000000800 */
[----:B---3--:R-:W-:Y:S01]  /*3480*/  FADD R13, R18, 1 ;  /* 0x3f800000120d7421 */ /* 0x008fe20000000000 */
[----:B------:R-:W-:Y:S01]  /*3490*/  FMUL R18, R33, UR35 ;  /* 0x0000002321127c20 */ /* 0x000fe20008400000 */
[----:B------:R-:W-:Y:S01]  /*34a0*/  FMUL R33, R32, UR35 ;  /* 0x0000002320217c20 */ /* 0x000fe20008400000 */
[C---:B------:R-:W-:Y:S02]  /*34b0*/  LEA R38, R27.reuse, R2, 0xd ;  /* 0x000000021b267211 */ /* 0x040fe400078e68ff */
[----:B------:R-:W-:Y:S02]  /*34c0*/  LEA R39, R27, R69, 0xd ;  /* 0x000000451b277211 */ /* 0x000fe400078e68ff */
[----:B------:R-:W3:Y:S01]  /*34d0*/  MUFU.RCP R7, R7 ;  /* 0x0000000700077308 */ /* 0x000ee20000001000 */
[----:B--2---:R-:W-:Y:S01]  /*34e0*/  FADD R12, R9, 1 ;  /* 0x3f800000090c7421 */ /* 0x004fe20000000000 */
[----:B------:R-:W-:-:S06]  /*34f0*/  FMUL R9, R35, UR35 ;  /* 0x0000002323097c20 */ /* 0x000fcc0008400000 */
[----:B------:R-:W2:Y:S01]  /*3500*/  MUFU.RCP R14, R14 ;  /* 0x0000000e000e7308 */ /* 0x000ea20000001000 */
[----:B-1----:R-:W-:Y:S01]  /*3510*/  FADD R11, R17, 1 ;  /* 0x3f800000110b7421 */ /* 0x002fe20000000000 */
[----:B------:R-:W-:-:S06]  /*3520*/  FMUL R17, R31, UR35 ;  /* 0x000000231f117c20 */ /* 0x000fcc0008400000 */
[----:B------:R-:W1:Y:S01]  /*3530*/  MUFU.RCP R19, R19 ;  /* 0x0000001300137308 */ /* 0x000e620000001000 */
[----:B---3--:R-:W-:-:S04]  /*3540*/  FMUL R7, R86, R7 ;  /* 0x0000000756077220 */ /* 0x008fc80000400000 */
[----:B------:R-:W-:-:S03]  /*3550*/  FMUL R35, R28, R7 ;  /* 0x000000071c237220 */ /* 0x000fc60000400000 */
[----:B------:R-:W3:Y:S01]  /*3560*/  MUFU.RCP R16, R15 ;  /* 0x0000000f00107308 */ /* 0x000ee20000001000 */
[----:B--2---:R-:W-:-:S04]  /*3570*/  FMUL R34, R61, R14 ;  /* 0x0000000e3d227220 */ /* 0x004fc80000400000 */
[----:B------:R-:W-:-:S03]  /*3580*/  FMUL R34, R29, R34 ;  /* 0x000000221d227220 */ /* 0x000fc60000400000 */
[----:B------:R-:W2:Y:S01]  /*3590*/  MUFU.RCP R4, R4 ;  /* 0x0000000400047308 */ /* 0x000ea20000001000 */
[----:B-1----:R-:W-:-:S04]  /*35a0*/  FMUL R19, R58, R19 ;  /* 0x000000133a137220 */ /* 0x002fc80000400000 */
[----:B------:R-:W-:Y:S01]  /*35b0*/  FMUL R89, R82, R19 ;  /* 0x0000001352597220 */ /* 0x000fe20000400000 */
[----:B------:R-:W-:Y:S02]  /*35c0*/  F2FP.BF16.F32.PACK_AB R19, R9, R30 ;  /* 0x0000001e0913723e */ /* 0x000fe400000010ff */
[----:B------:R-:W1:Y:S01]  /*35d0*/  MUFU.RCP R91, R91 ;  /* 0x0000005b005b7308 */ /* 0x000e620000001000 */
[----:B---3--:R-:W-:Y:S01]  /*35e0*/  FMUL R14, R85, R16 ;  /* 0x00000010550e7220 */ /* 0x008fe20000400000 */
[----:B------:R-:W-:Y:S02]  /*35f0*/  F2FP.BF16.F32.PACK_AB R16, R29, R28 ;  /* 0x0000001c1d10723e */ /* 0x000fe400000010ff */
[----:B------:R-:W-:Y:S01]  /*3600*/  F2FP.BF16.F32.PACK_AB R15, R83, R58 ;  /* 0x0000003a530f723e */ /* 0x000fe200000010ff */
[C---:B------:R-:W-:Y:S01]  /*3610*/  FMUL R31, R17.reuse, R14 ;  /* 0x0000000e111f7220 */ /* 0x040fe20000400000 */
[----:B------:R-:W-:Y:S02]  /*3620*/  F2FP.BF16.F32.PACK_AB R17, R17, R8 ;  /* 0x000000081111723e */ /* 0x000fe400000010ff */
[----:B------:R-:W3:Y:S01]  /*3630*/  MUFU.RCP R13, R13 ;  /* 0x0000000d000d7308 */ /* 0x000ee20000001000 */
[----:B--2---:R-:W-:Y:S01]  /*3640*/  FMUL R7, R87, R4 ;  /* 0x0000000457077220 */ /* 0x004fe20000400000 */
[----:B------:R-:W-:-:S02]  /*3650*/  LEA R4, R10, R69, 0xd ;  /* 0x000000450a047211 */ /* 0x000fc400078e68ff */
[----:B------:R-:W-:Y:S01]  /*3660*/  F2FP.BF16.F32.PACK_AB R10, R49, R48 ;  /* 0x00000030310a723e */ /* 0x000fe200000010ff */
[C---:B------:R-:W-:Y:S01]  /*3670*/  FMUL R28, R18.reuse, R7 ;  /* 0x00000007121c7220 */ /* 0x040fe20000400000 */
[----:B------:R-:W-:Y:S02]  /*3680*/  F2FP.BF16.F32.PACK_AB R18, R18, R33 ;  /* 0x000000211212723e */ /* 0x000fe400000010ff */
[----:B------:R-:W2:Y:S01]  /*3690*/  MUFU.RCP R11, R11 ;  /* 0x0000000b000b7308 */ /* 0x000ea20000001000 */
[----:B-1----:R-:W-:Y:S01]  /*36a0*/  FMUL R91, R88, R91 ;  /* 0x0000005b585b7220 */ /* 0x002fe20000400000 */
[----:B------:R-:W-:Y:S01]  /*36b0*/  F2FP.BF16.F32.PACK_AB R7, R43, R42 ;  /* 0x0000002a2b07723e */ /* 0x000fe200000010ff */
[----:B------:R1:W-:Y:S01]  /*36c0*/  STS.128 [R4], R16 ;  /* 0x0000001004007388 */ /* 0x0003e20000000c00 */
[----:B------:R-:W-:Y:S01]  /*36d0*/  F2FP.BF16.F32.PACK_AB R14, R57, R56 ;  /* 0x00000038390e723e */ /* 0x000fe200000010ff */
[----:B------:R-:W-:Y:S01]  /*36e0*/  FMUL R32, R8, R91 ;  /* 0x0000005b08207220 */ /* 0x000fe20000400000 */
[----:B------:R-:W-:-:S02]  /*36f0*/  F2FP.BF16.F32.PACK_AB R23, R76, R89 ;  /* 0x000000594c17723e */ /* 0x000fc400000010ff */
[----:B------:R-:W4:Y:S01]  /*3700*/  MUFU.RCP R12, R12 ;  /* 0x0000000c000c7308 */ /* 0x000f220000001000 */
[----:B---3--:R-:W-:Y:S01]  /*3710*/  FMUL R8, R64, R13 ;  /* 0x0000000d40087220 */ /* 0x008fe20000400000 */
[----:B------:R-:W-:-:S03]  /*3720*/  F2FP.BF16.F32.PACK_AB R13, R55, R54 ;  /* 0x00000036370d723e */ /* 0x000fc600000010ff */
[----:B------:R-:W-:Y:S01]  /*3730*/  FMUL R33, R33, R8 ;  /* 0x0000000821217220 */ /* 0x000fe20000400000 */
[----:B------:R-:W-:Y:S01]  /*3740*/  F2FP.BF16.F32.PACK_AB R8, R45, R44 ;  /* 0x0000002c2d08723e */ /* 0x000fe200000010ff */
[----:B--2---:R-:W-:-:S04]  /*3750*/  FMUL R11, R90, R11 ;  /* 0x0000000b5a0b7220 */ /* 0x004fc80000400000 */
[----:B------:R-:W-:Y:S01]  /*3760*/  FMUL R30, R30, R11 ;  /* 0x0000000b1e1e7220 */ /* 0x000fe20000400000 */
[----:B------:R-:W-:Y:S01]  /*3770*/  F2FP.BF16.F32.PACK_AB R11, R51, R50 ;  /* 0x00000032330b723e */ /* 0x000fe200000010ff */
[----:B----4-:R-:W-:-:S04]  /*3780*/  FMUL R12, R67, R12 ;  /* 0x0000000c430c7220 */ /* 0x010fc80000400000 */
[----:B------:R-:W-:Y:S01]  /*3790*/  FMUL R29, R9, R12 ;  /* 0x0000000c091d7220 */ /* 0x000fe20000400000 */
[----:B------:R-:W-:Y:S02]  /*37a0*/  F2FP.BF16.F32.PACK_AB R9, R47, R46 ;  /* 0x0000002e2f09723e */ /* 0x000fe400000010ff */
[----:B------:R-:W-:Y:S02]  /*37b0*/  F2FP.BF16.F32.PACK_AB R12, R53, R52 ;  /* 0x00000034350c723e */ /* 0x000fe400000010ff */
[----:B-1----:R-:W-:Y:S02]  /*37c0*/  F2FP.BF16.F32.PACK_AB R4, R37, R36 ;  /* 0x000000242504723e */ /* 0x002fe400000010ff */
[C---:B------:R-:W-:Y:S02]  /*37d0*/  LEA R37, R27.reuse, R3, 0xd ;  /* 0x000000031b257211 */ /* 0x040fe400078e68ff */
[----:B------:R-:W-:Y:S01]  /*37e0*/  LEA R36, R27, R68, 0xd ;  /* 0x000000441b247211 */ /* 0x000fe200078e68ff */
[----:B------:R1:W-:Y:S01]  /*37f0*/  STS.128 [R38], R4 ;  /* 0x0000000426007388 */ /* 0x0003e20000000c00 */
[----:B------:R-:W-:-:S02]  /*3800*/  F2FP.BF16.F32.PACK_AB R16, R61, R86 ;  /* 0x000000563d10723e */ /* 0x000fc400000010ff */
[----:B------:R-:W-:Y:S01]  /*3810*/  F2FP.BF16.F32.PACK_AB R17, R85, R88 ;  /* 0x000000585511723e */ /* 0x000fe200000010ff */
[----:B------:R2:W-:Y:S01]  /*3820*/  STS.128 [R37], R8 ;  /* 0x0000000825007388 */ /* 0x0005e20000000c00 */
[----:B------:R-:W-:Y:S02]  /*3830*/  F2FP.BF16.F32.PACK_AB R18, R87, R64 ;  /* 0x000000405712723e */ /* 0x000fe400000010ff */
[----:B------:R-:W-:Y:S01]  /*3840*/  F2FP.BF16.F32.PACK_AB R19, R67, R90 ;  /* 0x0000005a4313723e */ /* 0x000fe200000010ff */
[----:B------:R3:W-:Y:S01]  /*3850*/  STS.128 [R36], R12 ;  /* 0x0000000c24007388 */ /* 0x0007e20000000c00 */
[----:B------:R-:W-:Y:S02]  /*3860*/  F2FP.BF16.F32.PACK_AB R27, R63, R80 ;  /* 0x000000503f1b723e */ /* 0x000fe400000010ff */
[----:B------:R-:W-:Y:S01]  /*3870*/  F2FP.BF16.F32.PACK_AB R61, R75, R66 ;  /* 0x000000424b3d723e */ /* 0x000fe200000010ff */
[----:B------:R3:W-:Y:S01]  /*3880*/  STS.128 [R39], R16 ;  /* 0x0000001027007388 */ /* 0x0007e20000000c00 */
[----:B------:R-:W-:-:S02]  /*3890*/  F2FP.BF16.F32.PACK_AB R63, R81, R78 ;  /* 0x0000004e513f723e */ /* 0x000fc400000010ff */
[----:B-1----:R-:W-:Y:S02]  /*38a0*/  F2FP.BF16.F32.PACK_AB R4, R34, R35 ;  /* 0x000000232204723e */ /* 0x002fe400000010ff */
[----:B------:R-:W-:Y:S02]  /*38b0*/  F2FP.BF16.F32.PACK_AB R5, R31, R32 ;  /* 0x000000201f05723e */ /* 0x000fe400000010ff */
[----:B--2---:R-:W-:Y:S02]  /*38c0*/  MOV R8, UR4 ;  /* 0x0000000400087c02 */ /* 0x004fe40008000f00 */
[----:B------:R-:W-:Y:S02]  /*38d0*/  F2FP.BF16.F32.PACK_AB R6, R28, R33 ;  /* 0x000000211c06723e */ /* 0x000fe400000010ff */
[C---:B------:R-:W-:Y:S02]  /*38e0*/  LEA R10, R8.reuse, R70, 0xd ;  /* 0x00000046080a7211 */ /* 0x040fe400078e68ff */
[----:B------:R-:W-:-:S02]  /*38f0*/  LEA R9, R8, R71, 0xd ;  /* 0x0000004708097211 */ /* 0x000fc400078e68ff */
[C---:B------:R-:W-:Y:S01]  /*3900*/  LEA R11, R8.reuse, R72, 0xd ;  /* 0x00000048080b7211 */ /* 0x040fe200078e68ff */
[----:B------:R3:W-:Y:S01]  /*3910*/  STS.128 [R10], R60 ;  /* 0x0000003c0a007388 */ /* 0x0007e20000000c00 */
[----:B------:R-:W-:Y:S02]  /*3920*/  F2FP.BF16.F32.PACK_AB R7, R29, R30 ;  /* 0x0000001e1d07723e */ /* 0x000fe400000010ff */
[----:B------:R-:W-:Y:S01]  /*3930*/  LEA R8, R8, R73, 0xd ;  /* 0x0000004908087211 */ /* 0x000fe200078e68ff */
[----:B------:R3:W-:Y:S04]  /*3940*/  STS.128 [R9], R24 ;  /* 0x0000001809007388 */ /* 0x0007e80000000c00 */
[----:B------:R3:W-:Y:S04]  /*3950*/  STS.128 [R11], R20 ;  /* 0x000000140b007388 */ /* 0x0007e80000000c00 */
[----:B------:R3:W-:Y:S01]  /*3960*/  STS.128 [R8], R4 ;  /* 0x0000000408007388 */ /* 0x0007e20000000c00 */
[----:B------:R1:W-:Y:S06]  /*3970*/  MEMBAR.ALL.CTA ;  /* 0x0000000000007992 */ /* 0x0003ec0000008000 */
[----:B-1----:R-:W1:Y:S02]  /*3980*/  FENCE.VIEW.ASYNC.S ;  /* 0x00000000000073c6 */ /* 0x002e640000000000 */
[----:B-1----:R-:W-:Y:S06]  /*3990*/  BAR.SYNC.DEFER_BLOCKING 0x1, 0x80 ;  /* 0x0042000000007b1d */ /* 0x002fec0000010000 */
[----:B------:R-:W-:Y:S05]  /*39a0*/  BRA.U UP0, `(.L_x_37) ;  /* 0x0000000100507547 */ /* 0x000fea000b800000 */
[----:B------:R-:W-:Y:S02]  /*39b0*/  USHF.L.U32 UR12, UR12, 0xc, URZ ;  /* 0x0000000c0c0c7899 */ /* 0x000fe400080006ff */
[----:B------:R-:W-:Y:S02]  /*39c0*/  USHF.L.U32 UR8, UR8, 0xc, URZ ;  /* 0x0000000c08087899 */ /* 0x000fe400080006ff */
[----:B------:R-:W-:Y:S02]  /*39d0*/  USHF.L.U32 UR4, UR4, 0xc, URZ ;  /* 0x0000000c04047899 */ /* 0x000fe400080006ff */
[----:B------:R-:W-:Y:S02]  /*39e0*/  UIADD3 UR12, UPT, UPT, UR12, UR12, URZ ;  /* 0x0000000c0c0c7290 */ /* 0x000fe4000fffe0ff */
[----:B------:R-:W-:Y:S02]  /*39f0*/  ULEA UR13, UR34, UR13, 0x7 ;  /* 0x0000000d220d7291 */ /* 0x000fe4000f8e38ff */
[----:B------:R-:W-:-:S02]  /*3a00*/  UIADD3 UR8, UPT, UPT, UR8, UR8, URZ ;  /* 0x0000000808087290 */ /* 0x000fc4000fffe0ff */
[----:B------:R-:W-:Y:S02]  /*3a10*/  ULEA UR5, UR34, UR5, 0x2 ;  /* 0x0000000522057291 */ /* 0x000fe4000f8e10ff */
[----:B------:R-:W-:Y:S02]  /*3a20*/  UIADD3 UR4, UPT, UPT, UR32, UR4, UR4 ;  /* 0x0000000420047290 */ /* 0x000fe4000fffe004 */
[----:B------:R-:W-:Y:S02]  /*3a30*/  UIADD3 UR12, UPT, UPT, UR12, 0x400, UR32 ;  /* 0x000004000c0c7890 */ /* 0x000fe4000fffe020 */
[----:B------:R-:W-:Y:S02]  /*3a40*/  UIADD3 UR9, UPT, UPT, UR13, 0x20, URZ ;  /* 0x000000200d097890 */ /* 0x000fe4000fffe0ff */
[----:B------:R-:W-:Y:S02]  /*3a50*/  UIADD3 UR8, UPT, UPT, UR8, 0x400, UR32 ;  /* 0x0000040008087890 */ /* 0x000fe4000fffe020 */
[----:B------:R-:W-:-:S02]  /*3a60*/  USHF.L.U32 UR5, UR5, 0x4, URZ ;  /* 0x0000000405057899 */ /* 0x000fc400080006ff */
[----:B------:R-:W-:Y:S01]  /*3a70*/  UIADD3 UR4, UPT, UPT, UR4, 0x8400, URZ ;  /* 0x0000840004047890 */ /* 0x000fe2000fffe0ff */
[----:B------:R1:W-:Y:S01]  /*3a80*/  UTMASTG.2D [UR12], [UR38], desc[URZ] ;  /* 0x0000ff0c260073b5 */ /* 0x0003e20008009000 */
[----:B------:R-:W-:Y:S01]  /*3a90*/  UMOV UR10, UR14 ;  /* 0x0000000e000a7c82 */ /* 0x000fe20008000000 */
[----:B------:R-:W-:Y:S02]  /*3aa0*/  UMOV UR6, UR14 ;  /* 0x0000000e00067c82 */ /* 0x000fe40008000000 */
[----:B------:R1:W-:Y:S04]  /*3ab0*/  UTMASTG.2D [UR8], [UR38], desc[URZ] ;  /* 0x0000ff08260073b5 */ /* 0x0003e80008009000 */
[----:B------:R1:W-:Y:S01]  /*3ac0*/  UTMASTG.2D [UR4], [UR36], desc[URZ] ;  /* 0x0000ff04240073b5 */ /* 0x0003e20008009000 */
[----:B------:R0:W-:Y:S01]  /*3ad0*/  UTMACMDFLUSH ;  /* 0x00000000000079b7 */ /* 0x0001e20000000000 */
[----:B-1----:R-:W-:-:S04]  /*3ae0*/  DEPBAR.LE SB0, 0x3 ;  /* 0x000080c00000791a */ /* 0x002fc80000000000 */
.L_x_37:
[----:B------:R-:W-:Y:S01]  /*3af0*/  BAR.SYNC.DEFER_BLOCKING 0x1, 0x80 ;  /* 0x0042000000007b1d */ /* 0x000fe20000010000 */
[----:B------:R-:W-:Y:S02]  /*3b00*/  UPLOP3.LUT UP0, UPT, UPT, UPT, UP1, 0x80, 0x8 ;  /* 0x000000000008789c */ /* 0x000fe40003f0f010 */
[----:B------:R-:W-:-:S03]  /*3b10*/  UPLOP3.LUT UP1, UPT, UPT, UPT, UPT, 0x40, 0x4 ;  /* 0x000000000004789c */ /* 0x000fc60003f2e870 */
[----:B------:R-:W-:-:S04]  /*3b20*/  UMOV UR5, 0x2 ;  /* 0x0000000200057882 */ /* 0x000fc80000000000 */
[----:B------:R-:W-:Y:S05]  /*3b30*/  BRA.U UP0, `(.L_x_38) ;  /* 0xffffffe900107547 */ /* 0x000fea000b83ffff */
[----:B------:R-:W1:Y:S01]  /*3b40*/  LDCU.64 UR4, c[0x0][0x5c0] ;  /* 0x0000b800ff0477ac */ /* 0x000e620008000a00 */
[----:B------:R-:W-:Y:S01]  /*3b50*/  ULEA.HI.SX32 UR28, UR27, UR28, 0x1d ;  /* 0x0000001c1b1c7291 */ /* 0x000fe2000f8feaff */
[----:B------:R-:W-:Y:S01]  /*3b60*/  ELECT P0, URZ, PT ;  /* 0x0000000000ff782f */ /* 0x000fe20003800000 */
[----:B------:R-:W-:Y:S02]  /*3b70*/  UIADD3 UR24, UPT, UPT, UR24, 0x1, URZ ;  /* 0x0000000118187890 */ /* 0x000fe4000fffe0ff */
[----:B------:R-:W-:Y:S02]  /*3b80*/  UIADD3 UR25, UPT, UPT, UR25, 0x1, URZ ;  /* 0x0000000119197890 */ /* 0x000fe4000fffe0ff */
[----:B------:R-:W-:-:S04]  /*3b90*/  UISETP.NE.AND UP0, UPT, UR24, 0x2, UPT ;  /* 0x000000021800788c */ /* 0x000fc8000bf05270 */
[----:B------:R-:W-:Y:S02]  /*3ba0*/  USEL UR24, UR24, URZ, UP0 ;  /* 0x000000ff18187287 */ /* 0x000fe40008000000 */
[----:B-1----:R-:W-:Y:S02]  /*3bb0*/  UIMAD.WIDE.U32 UR8, UR28, UR5, URZ ;  /* 0x000000051c0872a5 */ /* 0x002fe4000f8e00ff */
[----:B---3--:R-:W-:Y:S01]  /*3bc0*/  @P0 IMAD.MOV.U32 R4, RZ, RZ, 0x1 ;  /* 0x00000001ff040424 */ /* 0x008fe200078e00ff */
[----:B------:R-:W1:Y:S03]  /*3bd0*/  LDCU UR5, c[0x0][0x5d0] ;  /* 0x0000ba00ff0577ac */ /* 0x000e660008000800 */
[----:B------:R2:W-:Y:S01]  /*3be0*/  @P0 SYNCS.ARRIVE.TRANS64.ART0 RZ, [UR23+0x60], R4 ;  /* 0x00006004ffff09a7 */ /* 0x0005e20008500017 */
        /* <DEDUP_REMOVED lines=12> */
[----:B-1----:R-:W-:-:S07]  /*3cb0*/  UIMAD.WIDE.U32 UR8, UR6, UR5, URZ ;  /* 0x00000005060872a5 */ /* 0x002fce000f8e00ff */
[----:B------:R-:W-:Y:S02]  /*3cc0*/  UMOV UR5, UR9 ;  /* 0x0000000900057c82 */ /* 0x000fe40008000000 */
[----:B------:R-:W-:-:S04]  /*3cd0*/  UIADD3 UR8, UPT, UPT, UR6, -UR5, URZ ;  /* 0x8000000506087290 */ /* 0x000fc8000fffe0ff */
[----:B------:R-:W-:-:S04]  /*3ce0*/  USHF.R.U32.HI UR8, URZ, UR15, UR8 ;  /* 0x0000000fff087299 */ /* 0x000fc80008011608 */
[----:B------:R-:W-:Y:S01]  /*3cf0*/  UIADD3 UR8, UPT, UPT, UR5, UR8, URZ ;  /* 0x0000000805087290 */ /* 0x000fe2000fffe0ff */
[----:B------:R-:W1:Y:S03]  /*3d00*/  LDCU UR5, c[0x0][0x5cc] ;  /* 0x0000b980ff0577ac */ /* 0x000e660008000800 */
[----:B------:R-:W-:-:S04]  /*3d10*/  USHF.R.U32.HI UR8, URZ, UR16, UR8 ;  /* 0x00000010ff087299 */ /* 0x000fc80008011608 */
[----:B------:R-:W-:-:S04]  /*3d20*/  UIADD3 UR8, UPT, UPT, -UR8, URZ, URZ ;  /* 0x000000ff08087290 */ /* 0x000fc8000fffe1ff */
[----:B------:R-:W-:Y:S02]  /*3d30*/  UIMAD UR4, UR4, UR8, UR6 ;  /* 0x00000008040472a4 */ /* 0x000fe4000f8e0206 */
[----:B------:R-:W-:Y:S02]  /*3d40*/  USEL UR8, URZ, 0x1, UP0 ;  /* 0x00000001ff087887 */ /* 0x000fe40008000000 */
[----:B------:R-:W-:Y:S02]  /*3d50*/  UISETP.GE.AND UP0, UPT, UR28, 0x80, UPT ;  /* 0x000000801c00788c */ /* 0x000fe4000bf06270 */
[----:B------:R-:W-:Y:S02]  /*3d60*/  UIADD3 UR6, UPT, UPT, -UR6, URZ, URZ ;  /* 0x000000ff06067290 */ /* 0x000fe4000fffe1ff */
[----:B------:R-:W-:Y:S02]  /*3d70*/  LOP3.LUT R0, R0, UR8, RZ, 0x3c, !PT ;  /* 0x0000000800007c12 */ /* 0x000fe4000f8e3cff */
[----:B-1----:R-:W-:-:S03]  /*3d80*/  UIMAD UR14, UR5, UR6, UR14 ;  /* 0x00000006050e72a4 */ /* 0x002fc6000f8e020e */
[----:B--2---:R-:W-:Y:S09]  /*3d90*/  BRA.U !UP0, `(.L_x_39) ;  /* 0xffffffe508307547 */ /* 0x004ff2000b83ffff */
.L_x_35:
[----:B------:R-:W-:-:S09]  /*3da0*/  UISETP.NE.AND UP0, UPT, UR21, URZ, UPT ;  /* 0x000000ff1500728c */ /* 0x000fd2000bf05270 */
[----:B------:R-:W-:Y:S05]  /*3db0*/  BRA.U UP0, `(.L_x_40) ;  /* 0x00000001001c7547 */ /* 0x000fea000b800000 */
[----:B------:R-:W1:Y:S01]  /*3dc0*/  S2UR UR4, SR_CgaCtaId ;  /* 0x00000000000479c3 */ /* 0x000e620000008800 */
[----:B------:R-:W-:Y:S01]  /*3dd0*/  ELECT P0, URZ, PT ;  /* 0x0000000000ff782f */ /* 0x000fe20003800000 */
[----:B------:R-:W-:Y:S01]  /*3de0*/  HFMA2 R0, -RZ, RZ, 0, 5.9604644775390625e-08 ;  /* 0x00000001ff007431 */ /* 0x000fe200000001ff */
[----:B------:R-:W-:-:S05]  /*3df0*/  UMOV UR5, 0x40 ;  /* 0x0000004000057882 */ /* 0x000fca0000000000 */
[----:B------:R-:W-:Y:S01]  /*3e00*/  UVIRTCOUNT.DEALLOC.SMPOOL 0x80 ;  /* 0x000000800000784c */ /* 0x000fe20000000000 */
[----:B-1----:R-:W-:-:S09]  /*3e10*/  ULEA UR4, UR4, UR5, 0x18 ;  /* 0x0000000504047291 */ /* 0x002fd2000f8ec0ff */
[----:B------:R1:W-:Y:S03]  /*3e20*/  @P0 STS.U8 [UR4], R0 ;  /* 0x00000000ff000988 */ /* 0x0003e60008000004 */
.L_x_40:
[----:B------:R-:W-:Y:S06]  /*3e30*/  BAR.SYNC.DEFER_BLOCKING 0x1, 0x80 ;  /* 0x0042000000007b1d */ /* 0x000fec0000010000 */
[----:B------:R-:W-:Y:S05]  /*3e40*/  BRA.U UP0, `(.L_x_41) ;  /* 0x0000000100a07547 */ /* 0x000fea000b800000 */
[----:B------:R-:W2:Y:S01]  /*3e50*/  S2UR UR4, SR_CgaCtaId ;  /* 0x00000000000479c3 */ /* 0x000ea20000008800 */
[----:B------:R-:W-:Y:S01]  /*3e60*/  NOP ;  /* 0x0000000000007918 */ /* 0x000fe20000000000 */
[----:B------:R-:W-:Y:S01]  /*3e70*/  UMOV UR5, 0x50 ;  /* 0x0000005000057882 */ /* 0x000fe20000000000 */
[----:B------:R-:W-:Y:S01]  /*3e80*/  ULOP3.LUT UR9, UR29, 0xffff, URZ, 0xc0, !UPT ;  /* 0x0000ffff1d097892 */ /* 0x000fe2000f8ec0ff */
[----:B------:R-:W-:-:S03]  /*3e90*/  UMOV UR6, 0xff ;  /* 0x000000ff00067882 */ /* 0x000fc60000000000 */
[----:B------:R-:W-:-:S04]  /*3ea0*/  USHF.R.U32.HI UR9, URZ, 0x5, UR9 ;  /* 0x00000005ff097899 */ /* 0x000fc80008011609 */
[----:B------:R-:W-:Y:S02]  /*3eb0*/  UIADD3 UR8, UPT, UPT, UR9, 0x10, URZ ;  /* 0x0000001009087890 */ /* 0x000fe4000fffe0ff */
[----:B------:R-:W-:Y:S02]  /*3ec0*/  USHF.L.U32 UR6, UR6, UR9, URZ ;  /* 0x0000000906067299 */ /* 0x000fe400080006ff */
[----:B--2---:R-:W-:-:S03]  /*3ed0*/  ULEA UR4, UR4, UR5, 0x18 ;  /* 0x0000000504047291 */ /* 0x004fc6000f8ec0ff */
[----:B------:R-:W-:Y:S02]  /*3ee0*/  UMOV UR5, 0x1 ;  /* 0x0000000100057882 */ /* 0x000fe40000000000 */
[----:B------:R-:W-:-:S04]  /*3ef0*/  USHF.L.U32 UR8, UR5, UR8, URZ ;  /* 0x0000000805087299 */ /* 0x000fc800080006ff */
[----:B-1----:R-:W1:Y:S01]  /*3f00*/  LDS R0, [UR4] ;  /* 0x00000004ff007984 */ /* 0x002e620008000800 */
[----:B------:R-:W-:-:S04]  /*3f10*/  ULOP3.LUT UR8, UR8, UR6, URZ, 0xfc, !UPT ;  /* 0x0000000608087292 */ /* 0x000fc8000f8efcff */
[----:B------:R-:W-:Y:S01]  /*3f20*/  ULOP3.LUT UR6, UR8, 0xffff, URZ, 0xc0, !UPT ;  /* 0x0000ffff08067892 */ /* 0x000fe2000f8ec0ff */
[----:B-1----:R-:W-:-:S13]  /*3f30*/  R2UR UR7, R0 ;  /* 0x00000000000772ca */ /* 0x002fda00000e0000 */
[----:B------:R-:W-:-:S04]  /*3f40*/  ULOP3.LUT UR5, UR8, 0xffff, UR7, 0x80, !UPT ;  /* 0x0000ffff08057892 */ /* 0x000fc8000f8e8007 */
[----:B------:R-:W-:-:S09]  /*3f50*/  UISETP.NE.AND UP0, UPT, UR5, UR6, UPT ;  /* 0x000000060500728c */ /* 0x000fd2000bf05270 */
[----:B------:R-:W-:Y:S05]  /*3f60*/  BRA.U UP0, `(.L_x_42) ;  /* 0x00000001004c7547 */ /* 0x000fea000b800000 */
[----:B------:R-:W-:Y:S02]  /*3f70*/  USHF.R.U32.HI UR5, URZ, 0x10, UR8 ;  /* 0x00000010ff057899 */ /* 0x000fe40008011608 */
[----:B------:R-:W-:-:S04]  /*3f80*/  USHF.R.U32.HI UR6, URZ, 0x10, UR7 ;  /* 0x00000010ff067899 */ /* 0x000fc80008011607 */
[----:B------:R-:W-:-:S04]  /*3f90*/  ULOP3.LUT UR6, UR6, UR5, URZ, 0xc0, !UPT ;  /* 0x0000000506067292 */ /* 0x000fc8000f8ec0ff */
[----:B------:R-:W-:-:S09]  /*3fa0*/  UISETP.NE.AND UP0, UPT, UR6, UR5, UPT ;  /* 0x000000050600728c */ /* 0x000fd2000bf05270 */
[----:B------:R-:W-:Y:S05]  /*3fb0*/  BRA.U UP0, `(.L_x_43) ;  /* 0x00000001002c7547 */ /* 0x000fea000b800000 */
[----:B------:R-:W1:Y:S01]  /*3fc0*/  S2R R2, SR_LANEID ;  /* 0x0000000000027919 */ /* 0x000e620000000000 */
[----:B------:R-:W-:Y:S01]  /*3fd0*/  ULOP3.LUT UR8, URZ, UR8, URZ, 0x33, !UPT ;  /* 0x00000008ff087292 */ /* 0x000fe2000f8e33ff */
[----:B------:R-:W-:Y:S02]  /*3fe0*/  VOTEU.ANY UR6, UPT, PT ;  /* 0x0000000000067886 */ /* 0x000fe400038e0100 */
[----:B------:R-:W-:-:S03]  /*3ff0*/  UFLO.U32 UR6, UR6 ;  /* 0x00000006000672bd */ /* 0x000fc600080e0000 */
[----:B------:R-:W-:-:S04]  /*4000*/  IMAD.U32 R0, RZ, RZ, UR8 ;  /* 0x00000008ff007e24 */ /* 0x000fc8000f8e00ff */
[----:B------:R-:W2:Y:S02]  /*4010*/  REDUX UR5, R0 ;  /* 0x00000000000573c4 */ /* 0x000ea40000000000 */
[----:B------:R3:W-:Y:S01]  /*4020*/  UTCATOMSWS.AND URZ, UR8 ;  /* 0x0000000800ff79e3 */ /* 0x0007e20008000000 */
[----:B-1----:R-:W-:Y:S02]  /*4030*/  ISETP.EQ.U32.AND P0, PT, R2, UR6, PT ;  /* 0x0000000602007c0c */ /* 0x002fe4000bf02070 */
[----:B--2---:R-:W-:-:S11]  /*4040*/  MOV R2, UR5 ;  /* 0x0000000500027c02 */ /* 0x004fd60008000f00 */
[----:B------:R3:W-:Y:S01]  /*4050*/  @P0 ATOMS.AND RZ, [UR4], R2 ;  /* 0x00000002ffff098c */ /* 0x0007e2000a800004 */
[----:B------:R-:W-:Y:S05]  /*4060*/  BRA `(.L_x_44) ;  /* 0x0000000000147947 */ /* 0x000fea0003800000 */
.L_x_43:
[----:B------:R-:W-:Y:S02]  /*4070*/  MOV R2, 0x4090 ;  /* 0x0000409000027802 */ /* 0x000fe40000000f00 */
[----:B------:R-:W-:Y:S05]  /*4080*/  CALL.REL.NOINC `($__internal_0_$__cuda_sm10x_tcgen05_guardrail_trap_col_being_dealloced_not_returned_by_alloc) ;  /* 0x0000000000cc7944 */ /* 0x000fea0003c00000 */
[----:B------:R-:W-:Y:S05]  /*4090*/  BRA `(.L_x_44) ;  /* 0x0000000000087947 */ /* 0x000fea0003800000 */
.L_x_42:
[----:B------:R-:W-:Y:S02]  /*40a0*/  MOV R2, 0x40c0 ;  /* 0x000040c000027802 */ /* 0x000fe40000000f00 */
[----:B------:R-:W-:Y:S05]  /*40b0*/  CALL.REL.NOINC `($__internal_2_$__cuda_sm10x_tcgen05_guardrail_trap_unallocated_columns_being_dealloced) ;  /* 0x0000000000d87944 */ /* 0x000fea0003c00000 */
.L_x_44:
[----:B------:R-:W-:Y:S01]  /*40c0*/  NOP ;  /* 0x0000000000007918 */ /* 0x000fe20000000000 */
.L_x_41:
[----:B------:R-:W-:-:S04]  /*40d0*/  DEPBAR.LE SB0, 0x0 ;  /* 0x000080000000791a */ /* 0x000fc80000000000 */
[----:B---3--:R-:W-:Y:S05]  /*40e0*/  EXIT ;  /* 0x000000000000794d */ /* 0x008fea0003800000 */
.L_x_18:
[----:B------:R-:W-:Y:S02]  /*40f0*/  MOV R4, UR5 ;  /* 0x0000000500047c02 */ /* 0x000fe40008000f00 */
[----:B------:R-:W-:Y:S02]  /*4100*/  MOV R5, UR5 ;  /* 0x0000000500057c02 */ /* 0x000fe40008000f00 */
[----:B------:R-:W-:-:S07]  /*4110*/  MOV R0, UR9 ;  /* 0x0000000900007c02 */ /* 0x000fce0008000f00 */
.L_x_45:
[----:B-1----:R1:W2:Y:S02]  /*4120*/  SYNCS.PHASECHK.TRANS64.TRYWAIT P0, [R0+URZ+0x28], R5 ;  /* 0x00002805000075a7 */ /* 0x0022a400080011ff */
[----:B--2---:R-:W-:Y:S05]  /*4130*/  @!P0 NANOSLEEP.SYNCS 0x989680 ;  /* 0x009896800000895d */ /* 0x004fea0003900000 */
[----:B------:R-:W2:Y:S02]  /*4140*/  @!P0 SYNCS.PHASECHK.TRANS64 P0, [R0+URZ+0x28], R5 ;  /* 0x00002805000085a7 */ /* 0x000ea400080010ff */
[----:B--2---:R-:W-:Y:S05]  /*4150*/  @!P0 BRA `(.L_x_45) ;  /* 0xfffffffc00f08947 */ /* 0x004fea000383ffff */
[----:B------:R-:W-:Y:S05]  /*4160*/  BRA `(.L_x_17) ;  /* 0xffffffc800cc7947 */ /* 0x000fea000383ffff */
.L_x_21:
[----:B------:R-:W-:Y:S02]  /*4170*/  MOV R4, UR5 ;  /* 0x0000000500047c02 */ /* 0x000fe40008000f00 */
[----:B------:R-:W-:Y:S02]  /*4180*/  MOV R5, UR5 ;  /* 0x0000000500057c02 */ /* 0x000fe40008000f00 */
[----:B------:R-:W-:-:S07]  /*4190*/  MOV R0, UR4 ;  /* 0x0000000400007c02 */ /* 0x000fce0008000f00 */
.L_x_46:
[----:B-1----:R1:W5:Y:S02]  /*41a0*/  SYNCS.PHASECHK.TRANS64.TRYWAIT P0, [R0+URZ+0x28], R5 ;  /* 0x00002805000075a7 */ /* 0x00236400080011ff */
[----:B-----5:R-:W-:Y:S05]  /*41b0*/  @!P0 NANOSLEEP.SYNCS 0x989680 ;  /* 0x009896800000895d */ /* 0x020fea0003900000 */
[----:B------:R-:W5:Y:S02]  /*41c0*/  @!P0 SYNCS.PHASECHK.TRANS64 P0, [R0+URZ+0x28], R5 ;  /* 0x00002805000085a7 */ /* 0x000f6400080010ff */
[----:B-----5:R-:W-:Y:S05]  /*41d0*/  @!P0 BRA `(.L_x_46) ;  /* 0xfffffffc00f08947 */ /* 0x020fea000383ffff */
[----:B------:R-:W-:Y:S05]  /*41e0*/  BRA `(.L_x_47) ;  /* 0xffffffcc00c47947 */ /* 0x000fea000383ffff */
.L_x_24:
[----:B------:R-:W-:Y:S02]  /*41f0*/  MOV R0, UR7 ;  /* 0x0000000700007c02 */ /* 0x000fe40008000f00 */
[-C--:B------:R-:W-:Y:S02]  /*4200*/  MOV R6, R3.reuse ;  /* 0x0000000300067202 */ /* 0x080fe40000000f00 */
[----:B------:R-:W-:-:S07]  /*4210*/  MOV R7, R3 ;  /* 0x0000000300077202 */ /* 0x000fce0000000f00 */
.L_x_48:
[----:B-1----:R1:W4:Y:S02]  /*4220*/  SYNCS.PHASECHK.TRANS64.TRYWAIT P0, [R0+URZ+0x60], R7 ;  /* 0x00006007000075a7 */ /* 0x00232400080011ff */
[----:B----4-:R-:W-:Y:S05]  /*4230*/  @!P0 NANOSLEEP.SYNCS 0x989680 ;  /* 0x009896800000895d */ /* 0x010fea0003900000 */
[----:B------:R-:W4:Y:S02]  /*4240*/  @!P0 SYNCS.PHASECHK.TRANS64 P0, [R0+URZ+0x60], R7 ;  /* 0x00006007000085a7 */ /* 0x000f2400080010ff */
[----:B----4-:R-:W-:Y:S05]  /*4250*/  @!P0 BRA `(.L_x_48) ;  /* 0xfffffffc00f08947 */ /* 0x010fea000383ffff */
[----:B------:R-:W-:Y:S05]  /*4260*/  BRA `(.L_x_49) ;  /* 0xffffffd000a87947 */ /* 0x000fea000383ffff */
.L_x_26:
[----:B------:R-:W-:Y:S02]  /*4270*/  MOV R6, UR11 ;  /* 0x0000000b00067c02 */ /* 0x000fe40008000f00 */
[----:B------:R-:W-:Y:S02]  /*4280*/  MOV R7, UR11 ;  /* 0x0000000b00077c02 */ /* 0x000fe40008000f00 */
[----:B------:R-:W-:Y:S07]  /*4290*/  MOV R0, UR5 ;  /* 0x0000000500007c02 */ /* 0x000fee0008000f00 */
.L_x_50:
[----:B-1----:R1:W4:Y:S02]  /*42a0*/  SYNCS.PHASECHK.TRANS64.TRYWAIT P1, [R0+URZ], R7 ;  /* 0x00000007000075a7 */ /* 0x00232400080211ff */
[----:B----4-:R-:W-:Y:S05]  /*42b0*/  @!P1 NANOSLEEP.SYNCS 0x989680 ;  /* 0x009896800000995d */ /* 0x010fea0003900000 */
[----:B------:R-:W4:Y:S02]  /*42c0*/  @!P1 SYNCS.PHASECHK.TRANS64 P1, [R0+URZ], R7 ;  /* 0x00000007000095a7 */ /* 0x000f2400080210ff */
[----:B----4-:R-:W-:Y:S05]  /*42d0*/  @!P1 BRA `(.L_x_50) ;  /* 0xfffffffc00f09947 */ /* 0x010fea000383ffff */
[----:B------:R-:W-:Y:S05]  /*42e0*/  BRA `(.L_x_25) ;  /* 0xffffffd000f47947 */ /* 0x000fea000383ffff */
.L_x_29:
[----:B------:R-:W-:-:S07]  /*42f0*/  MOV R5, R4 ;  /* 0x0000000400057202 */ /* 0x000fce0000000f00 */
.L_x_51:
[----:B----4-:R4:W1:Y:S02]  /*4300*/  SYNCS.PHASECHK.TRANS64.TRYWAIT P0, [R0+URZ+0x60], R5 ;  /* 0x00006005000075a7 */ /* 0x01086400080011ff */
[----:B-1----:R-:W-:Y:S05]  /*4310*/  @!P0 NANOSLEEP.SYNCS 0x989680 ;  /* 0x009896800000895d */ /* 0x002fea0003900000 */
[----:B------:R-:W1:Y:S02]  /*4320*/  @!P0 SYNCS.PHASECHK.TRANS64 P0, [R0+URZ+0x60], R5 ;  /* 0x00006005000085a7 */ /* 0x000e6400080010ff */
[----:B-1----:R-:W-:Y:S05]  /*4330*/  @!P0 BRA `(.L_x_51) ;  /* 0xfffffffc00f08947 */ /* 0x002fea000383ffff */
[----:B------:R-:W-:Y:S05]  /*4340*/  BRA `(.L_x_22) ;  /* 0xffffffd400a47947 */ /* 0x000fea000383ffff */
.L_x_36:
[----:B------:R-:W-:Y:S02]  /*4350*/  MOV R4, UR23 ;  /* 0x0000001700047c02 */ /* 0x000fe40008000f00 */
[----:B------:R-:W-:-:S07]  /*4360*/  MOV R7, R6 ;  /* 0x0000000600077202 */ /* 0x000fce0000000f00 */
.L_x_52:
[----:B-1----:R1:W2:Y:S02]  /*4370*/  SYNCS.PHASECHK.TRANS64.TRYWAIT P0, [R4+URZ+0x50], R7 ;  /* 0x00005007040075a7 */ /* 0x0022a400080011ff */
[----:B--2---:R-:W-:Y:S05]  /*4380*/  @!P0 NANOSLEEP.SYNCS 0x989680 ;  /* 0x009896800000895d */ /* 0x004fea0003900000 */
[----:B------:R-:W2:Y:S02]  /*4390*/  @!P0 SYNCS.PHASECHK.TRANS64 P0, [R4+URZ+0x50], R7 ;  /* 0x00005007040085a7 */ /* 0x000ea400080010ff */
[----:B--2---:R-:W-:Y:S05]  /*43a0*/  @!P0 BRA `(.L_x_52) ;  /* 0xfffffffc00f08947 */ /* 0x004fea000383ffff */
[----:B------:R-:W-:Y:S05]  /*43b0*/  BRA `(.L_x_53) ;  /* 0xffffffdc00ec7947 */ /* 0x000fea000383ffff */
        .weak           $__internal_0_$__cuda_sm10x_tcgen05_guardrail_trap_col_being_dealloced_not_returned_by_alloc
        .type           $__internal_0_$__cuda_sm10x_tcgen05_guardrail_trap_col_being_dealloced_not_returned_by_alloc,@function
        .size           $__internal_0_$__cuda_sm10x_tcgen05_guardrail_trap_col_being_dealloced_not_returned_by_alloc,($__internal_1_$__cuda_sm10x_tcgen05_guardrail_trap_phase_invalid_during_alloc - $__internal_0_$__cuda_sm10x_tcgen05_guardrail_trap_col_being_dealloced_not_returned_by_alloc)
$__internal_0_$__cuda_sm10x_tcgen05_guardrail_trap_col_being_dealloced_not_returned_by_alloc:
[----:B------:R-:W-:Y:S05]  /*43c0*/  BPT.TRAP 0x1 ;  /* 0x000000040000795c */ /* 0x000fea0000300000 */
[----:B------:R-:W-:-:S04]  /*43d0*/  HFMA2 R3, -RZ, RZ, 0, 0 ;  /* 0x00000000ff037431 */ /* 0x000fc800000001ff */
[----:B------:R-:W-:Y:S05]  /*43e0*/  RET.REL.NODEC R2 `(kernel_cutlass_kernel_cudnngemm_swigludense_gemm_persistent_swigluPersistentDenseGemmKernel_object_at__TiledMMA_ThrLayoutVMNK11110000_PermutationMNK____MMAAtom_ThrID10_ShapeMNK12812816_TV_0) ;  /* 0xffffffbc02047950 */ /* 0x000fea0003c3ffff */
        .weak           $__internal_1_$__cuda_sm10x_tcgen05_guardrail_trap_phase_invalid_during_alloc
        .type           $__internal_1_$__cuda_sm10x_tcgen05_guardrail_trap_phase_invalid_during_alloc,@function
        .size           $__internal_1_$__cuda_sm10x_tcgen05_guardrail_trap_phase_invalid_during_alloc,($__internal_2_$__cuda_sm10x_tcgen05_guardrail_trap_unallocated_columns_being_dealloced - $__internal_1_$__cuda_sm10x_tcgen05_guardrail_trap_phase_invalid_during_alloc)
$__internal_1_$__cuda_sm10x_tcgen05_guardrail_trap_phase_invalid_during_alloc:
[----:B------:R-:W-:Y:S05]  /*43f0*/  BPT.TRAP 0x1 ;  /* 0x000000040000795c */ /* 0x000fea0000300000 */
[----:B------:R-:W-:-:S04]  /*4400*/  MOV R5, 0x0 ;  /* 0x0000000000057802 */ /* 0x000fc80000000f00 */
[----:B------:R-:W-:Y:S05]  /*4410*/  RET.REL.NODEC R4 `(kernel_cutlass_kernel_cudnngemm_swigludense_gemm_persistent_swigluPersistentDenseGemmKernel_object_at__TiledMMA_ThrLayoutVMNK11110000_PermutationMNK____MMAAtom_ThrID10_ShapeMNK12812816_TV_0) ;  /* 0xffffffb804f87950 */ /* 0x000fea0003c3ffff */
        .weak           $__internal_2_$__cuda_sm10x_tcgen05_guardrail_trap_unallocated_columns_being_dealloced
        .type           $__internal_2_$__cuda_sm10x_tcgen05_guardrail_trap_unallocated_columns_being_dealloced,@function
        .size           $__internal_2_$__cuda_sm10x_tcgen05_guardrail_trap_unallocated_columns_being_dealloced,(.L_x_57 - $__internal_2_$__cuda_sm10x_tcgen05_guardrail_trap_unallocated_columns_being_dealloced)
$__internal_2_$__cuda_sm10x_tcgen05_guardrail_trap_unallocated_columns_being_dealloced:
[----:B------:R-:W-:Y:S05]  /*4420*/  BPT.TRAP 0x1 ;  /* 0x000000040000795c */ /* 0x000fea0000300000 */
[----:B------:R-:W-:-:S04]  /*4430*/  HFMA2 R3, -RZ, RZ, 0, 0 ;  /* 0x00000000ff037431 */ /* 0x000fc800000001ff */
[----:B------:R-:W-:Y:S05]  /*4440*/  RET.REL.NODEC R2 `(kernel_cutlass_kernel_cudnngemm_swigludense_gemm_persistent_swigluPersistentDenseGemmKernel_object_at__TiledMMA_ThrLayoutVMNK11110000_PermutationMNK____MMAAtom_ThrID10_ShapeMNK12812816_TV_0) ;  /* 0xffffffb802ec7950 */ /* 0x000fea0003c3ffff */
.L_x_54:
[----:B------:R-:W-:-:S00]  /*4450*/  BRA `(.L_x_54) ;  /* 0xfffffffc00fc7947 */ /* 0x000fc0000383ffff */
[----:B------:R-:W-:-:S00]  /*4460*/  NOP ;  /* 0x0000000000007918 */ /* 0x000fc00000000000 */
        /* <DEDUP_REMOVED lines=9> */
.L_x_57:


//--------------------- .nv.shared.kernel_cutlass_kernel_cudnngemm_swigludense_gemm_persistent_swigluPersistentDenseGemmKernel_object_at__TiledMMA_ThrLayoutVMNK11110000_PermutationMNK____MMAAtom_ThrID10_ShapeMNK12812816_TV_0 --------------------------
	.section	.nv.shared.kernel_cutlass_kernel_cudnngemm_swigludense_gemm_persistent_swigluPersistentDenseGemmKernel_object_at__TiledMMA_ThrLayoutVMNK11110000_PermutationMNK____MMAAtom_ThrID10_ShapeMNK12812816_TV_0,"aw",@nobits
	.sectionflags	@""
	.align	1024
	.zero		1024


//--------------------- .nv.shared.reserved.0     --------------------------
	.section	.nv.shared.reserved.0,"aw",@nobits
	.align	8
	.weak		__nv_reservedSMEM_offset_0_alias
	.size		__nv_reservedSMEM_offset_0_alias, 0, 64
	.other		__nv_reservedSMEM_offset_0_alias,@"STO_CUDA_RESERVED_SHARED STV_DEFAULT"
__nv_reservedSMEM_offset_0_alias:
	.zero		0
.nv.shared.reserved.0:
	.zero		64
	.weak		__nv_reservedSMEM_allocation_phase
	.type		__nv_reservedSMEM_allocation_phase,@object
	.size		__nv_reservedSMEM_allocation_phase,(.L_0 - __nv_reservedSMEM_allocation_phase)
__nv_reservedSMEM_allocation_phase:
	.zero		1
.L_0:
	.zero		7
	.weak		__nv_reservedSMEM_devtool_atexit_pc
	.type		__nv_reservedSMEM_devtool_atexit_pc,@object
	.size		__nv_reservedSMEM_devtool_atexit_pc,(__nv_reservedSMEM_allocation_mask - __nv_reservedSMEM_devtool_atexit_pc)
__nv_reservedSMEM_devtool_atexit_pc:
	.zero		8
	.weak		__nv_reservedSMEM_allocation_mask
	.type		__nv_reservedSMEM_allocation_mask,@object
	.size		__nv_reservedSMEM_allocation_mask,(.L_2 - __nv_reservedSMEM_allocation_mask)
__nv_reservedSMEM_allocation_mask:
	.zero		4
.L_2:


//--------------------- .nv.constant0.kernel_cutlass_kernel_cudnngemm_swigludense_gemm_persistent_swigluPersistentDenseGemmKernel_object_at__TiledMMA_ThrLayoutVMNK11110000_PermutationMNK____MMAAtom_ThrID10_ShapeMNK12812816_TV_0 --------------------------
	.section	.nv.constant0.kernel_cutlass_kernel_cudnngemm_swigludense_gemm_persistent_swigluPersistentDenseGemmKernel_object_at__TiledMMA_ThrLayoutVMNK11110000_PermutationMNK____MMAAtom_ThrID10_ShapeMNK12812816_TV_0,"a",@progbits
	.sectionflags	@""
	.align	4
.nv.constant0.kernel_cutlass_kernel_cudnngemm_swigludense_gemm_persistent_swigluPersistentDenseGemmKernel_object_at__TiledMMA_ThrLayoutVMNK11110000_PermutationMNK____MMAAtom_ThrID10_ShapeMNK12812816_TV_0:
	.zero		1512


//--------------------- SYMBOLS --------------------------

	.type		.nv.reservedSmem.offset0,@object
	.size		.nv.reservedSmem.offset0,0x4
	.type		.nv.reservedSmem.cap,@object
	.size		.nv.reservedSmem.cap,0x4
